//
// Generated by NVIDIA NVVM Compiler
//
// Compiler Build ID: CL-36424714
// Cuda compilation tools, release 13.0, V13.0.88
// Based on NVVM 20.0.0
//

.version 9.0
.target sm_100
.address_size 64

	// .globl	_Z25binAtomsWithinSliceKernelPKfPKjjjjfPf
.global .align 1 .b8 _ZN34_INTERNAL_2f11fb6e_4_k_cu_2d7309384cuda3std3__45__cpo5beginE[1];
.global .align 1 .b8 _ZN34_INTERNAL_2f11fb6e_4_k_cu_2d7309384cuda3std3__45__cpo3endE[1];
.global .align 1 .b8 _ZN34_INTERNAL_2f11fb6e_4_k_cu_2d7309384cuda3std3__45__cpo6cbeginE[1];
.global .align 1 .b8 _ZN34_INTERNAL_2f11fb6e_4_k_cu_2d7309384cuda3std3__45__cpo4cendE[1];
.global .align 1 .b8 _ZN34_INTERNAL_2f11fb6e_4_k_cu_2d7309384cuda3std3__45__cpo6rbeginE[1];
.global .align 1 .b8 _ZN34_INTERNAL_2f11fb6e_4_k_cu_2d7309384cuda3std3__45__cpo4rendE[1];
.global .align 1 .b8 _ZN34_INTERNAL_2f11fb6e_4_k_cu_2d7309384cuda3std3__45__cpo7crbeginE[1];
.global .align 1 .b8 _ZN34_INTERNAL_2f11fb6e_4_k_cu_2d7309384cuda3std3__45__cpo5crendE[1];
.global .align 1 .b8 _ZN34_INTERNAL_2f11fb6e_4_k_cu_2d7309384cuda3std3__436_GLOBAL__N__2f11fb6e_4_k_cu_2d7309386ignoreE[1];
.global .align 1 .b8 _ZN34_INTERNAL_2f11fb6e_4_k_cu_2d7309384cuda3std3__419piecewise_constructE[1];
.global .align 1 .b8 _ZN34_INTERNAL_2f11fb6e_4_k_cu_2d7309384cuda3std3__48in_placeE[1];
.global .align 1 .b8 _ZN34_INTERNAL_2f11fb6e_4_k_cu_2d7309384cuda3std3__420unreachable_sentinelE[1];
.global .align 1 .b8 _ZN34_INTERNAL_2f11fb6e_4_k_cu_2d7309384cuda3std3__47nulloptE[1];
.global .align 1 .b8 _ZN34_INTERNAL_2f11fb6e_4_k_cu_2d7309384cuda3std3__48unexpectE[1];
.global .align 1 .b8 _ZN34_INTERNAL_2f11fb6e_4_k_cu_2d7309384cuda3std6ranges3__45__cpo4swapE[1];
.global .align 1 .b8 _ZN34_INTERNAL_2f11fb6e_4_k_cu_2d7309384cuda3std6ranges3__45__cpo9iter_moveE[1];
.global .align 1 .b8 _ZN34_INTERNAL_2f11fb6e_4_k_cu_2d7309384cuda3std6ranges3__45__cpo5beginE[1];
.global .align 1 .b8 _ZN34_INTERNAL_2f11fb6e_4_k_cu_2d7309384cuda3std6ranges3__45__cpo3endE[1];
.global .align 1 .b8 _ZN34_INTERNAL_2f11fb6e_4_k_cu_2d7309384cuda3std6ranges3__45__cpo6cbeginE[1];
.global .align 1 .b8 _ZN34_INTERNAL_2f11fb6e_4_k_cu_2d7309384cuda3std6ranges3__45__cpo4cendE[1];
.global .align 1 .b8 _ZN34_INTERNAL_2f11fb6e_4_k_cu_2d7309384cuda3std6ranges3__45__cpo7advanceE[1];
.global .align 1 .b8 _ZN34_INTERNAL_2f11fb6e_4_k_cu_2d7309384cuda3std6ranges3__45__cpo9iter_swapE[1];
.global .align 1 .b8 _ZN34_INTERNAL_2f11fb6e_4_k_cu_2d7309384cuda3std6ranges3__45__cpo4nextE[1];
.global .align 1 .b8 _ZN34_INTERNAL_2f11fb6e_4_k_cu_2d7309384cuda3std6ranges3__45__cpo4prevE[1];
.global .align 1 .b8 _ZN34_INTERNAL_2f11fb6e_4_k_cu_2d7309384cuda3std6ranges3__45__cpo4dataE[1];
.global .align 1 .b8 _ZN34_INTERNAL_2f11fb6e_4_k_cu_2d7309384cuda3std6ranges3__45__cpo5cdataE[1];
.global .align 1 .b8 _ZN34_INTERNAL_2f11fb6e_4_k_cu_2d7309384cuda3std6ranges3__45__cpo4sizeE[1];
.global .align 1 .b8 _ZN34_INTERNAL_2f11fb6e_4_k_cu_2d7309384cuda3std6ranges3__45__cpo5ssizeE[1];
.global .align 1 .b8 _ZN34_INTERNAL_2f11fb6e_4_k_cu_2d7309384cuda3std6ranges3__45__cpo8distanceE[1];
.global .align 1 .b8 _ZN34_INTERNAL_2f11fb6e_4_k_cu_2d7309386thrust24THRUST_300001_SM_1000_NS8cuda_cub3parE[1];
.global .align 1 .b8 _ZN34_INTERNAL_2f11fb6e_4_k_cu_2d7309386thrust24THRUST_300001_SM_1000_NS8cuda_cub10par_nosyncE[1];
.global .align 1 .b8 _ZN34_INTERNAL_2f11fb6e_4_k_cu_2d7309386thrust24THRUST_300001_SM_1000_NS6system6detail10sequential3seqE[1];
.global .align 1 .b8 _ZN34_INTERNAL_2f11fb6e_4_k_cu_2d7309386thrust24THRUST_300001_SM_1000_NS12placeholders2_1E[1];
.global .align 1 .b8 _ZN34_INTERNAL_2f11fb6e_4_k_cu_2d7309386thrust24THRUST_300001_SM_1000_NS12placeholders2_2E[1];
.global .align 1 .b8 _ZN34_INTERNAL_2f11fb6e_4_k_cu_2d7309386thrust24THRUST_300001_SM_1000_NS12placeholders2_3E[1];
.global .align 1 .b8 _ZN34_INTERNAL_2f11fb6e_4_k_cu_2d7309386thrust24THRUST_300001_SM_1000_NS12placeholders2_4E[1];
.global .align 1 .b8 _ZN34_INTERNAL_2f11fb6e_4_k_cu_2d7309386thrust24THRUST_300001_SM_1000_NS12placeholders2_5E[1];
.global .align 1 .b8 _ZN34_INTERNAL_2f11fb6e_4_k_cu_2d7309386thrust24THRUST_300001_SM_1000_NS12placeholders2_6E[1];
.global .align 1 .b8 _ZN34_INTERNAL_2f11fb6e_4_k_cu_2d7309386thrust24THRUST_300001_SM_1000_NS12placeholders2_7E[1];
.global .align 1 .b8 _ZN34_INTERNAL_2f11fb6e_4_k_cu_2d7309386thrust24THRUST_300001_SM_1000_NS12placeholders2_8E[1];
.global .align 1 .b8 _ZN34_INTERNAL_2f11fb6e_4_k_cu_2d7309386thrust24THRUST_300001_SM_1000_NS12placeholders2_9E[1];
.global .align 1 .b8 _ZN34_INTERNAL_2f11fb6e_4_k_cu_2d7309386thrust24THRUST_300001_SM_1000_NS12placeholders3_10E[1];
.global .align 1 .b8 _ZN34_INTERNAL_2f11fb6e_4_k_cu_2d7309386thrust24THRUST_300001_SM_1000_NS3seqE[1];

.visible .entry _Z25binAtomsWithinSliceKernelPKfPKjjjjfPf(
	.param .u64 .ptr .align 1 _Z25binAtomsWithinSliceKernelPKfPKjjjjfPf_param_0,
	.param .u64 .ptr .align 1 _Z25binAtomsWithinSliceKernelPKfPKjjjjfPf_param_1,
	.param .u32 _Z25binAtomsWithinSliceKernelPKfPKjjjjfPf_param_2,
	.param .u32 _Z25binAtomsWithinSliceKernelPKfPKjjjjfPf_param_3,
	.param .u32 _Z25binAtomsWithinSliceKernelPKfPKjjjjfPf_param_4,
	.param .f32 _Z25binAtomsWithinSliceKernelPKfPKjjjjfPf_param_5,
	.param .u64 .ptr .align 1 _Z25binAtomsWithinSliceKernelPKfPKjjjjfPf_param_6
)
{
	.reg .pred 	%p<6>;
	.reg .b32 	%r<35>;
	.reg .b32 	%f<19>;
	.reg .b64 	%rd<20>;

	ld.param.u64 	%rd5, [_Z25binAtomsWithinSliceKernelPKfPKjjjjfPf_param_0];
	ld.param.u64 	%rd6, [_Z25binAtomsWithinSliceKernelPKfPKjjjjfPf_param_1];
	ld.param.u32 	%r14, [_Z25binAtomsWithinSliceKernelPKfPKjjjjfPf_param_2];
	ld.param.u32 	%r15, [_Z25binAtomsWithinSliceKernelPKfPKjjjjfPf_param_3];
	ld.param.u32 	%r16, [_Z25binAtomsWithinSliceKernelPKfPKjjjjfPf_param_4];
	ld.param.f32 	%f3, [_Z25binAtomsWithinSliceKernelPKfPKjjjjfPf_param_5];
	ld.param.u64 	%rd7, [_Z25binAtomsWithinSliceKernelPKfPKjjjjfPf_param_6];
	setp.eq.s32 	%p1, %r14, 0;
	@%p1 bra 	$L__BB0_8;
	cvta.to.global.u64 	%rd1, %rd5;
	mov.u32 	%r18, %ntid.x;
	add.s32 	%r19, %r16, 1;
	cvt.rn.f32.u32 	%f4, %r19;
	mul.f32 	%f5, %f4, 0f3F000000;
	cvt.rmi.f32.f32 	%f6, %f5;
	add.s32 	%r20, %r15, 1;
	cvt.rn.f32.u32 	%f7, %r20;
	mul.f32 	%f8, %f7, 0f3F000000;
	cvt.rmi.f32.f32 	%f9, %f8;
	mov.u32 	%r21, %ctaid.x;
	mov.u32 	%r22, %tid.x;
	mad.lo.s32 	%r1, %r21, %r18, %r22;
	mul.f32 	%f1, %f3, %f9;
	mul.f32 	%f2, %f3, %f6;
	mul.lo.s32 	%r2, %r16, %r15;
	mov.u32 	%r23, %nctaid.x;
	mul.lo.s32 	%r3, %r23, %r18;
	cvta.to.global.u64 	%rd2, %rd6;
	cvta.to.global.u64 	%rd3, %rd7;
	mov.b32 	%r32, 0;
	mov.u32 	%r33, %r32;
$L__BB0_2:
	mul.wide.u32 	%rd8, %r32, 4;
	add.s64 	%rd9, %rd2, %rd8;
	ld.global.u32 	%r6, [%rd9];
	setp.eq.s32 	%p2, %r6, 0;
	@%p2 bra 	$L__BB0_7;
	add.s32 	%r7, %r1, %r33;
	add.s32 	%r8, %r6, %r33;
	mul.lo.s32 	%r25, %r2, %r32;
	cvt.u64.u32 	%rd4, %r25;
	mov.b32 	%r34, 0;
$L__BB0_4:
	add.s32 	%r10, %r7, %r34;
	setp.ge.u32 	%p3, %r10, %r8;
	@%p3 bra 	$L__BB0_6;
	mul.lo.s32 	%r26, %r10, 3;
	add.s32 	%r27, %r26, 1;
	mul.wide.u32 	%rd10, %r27, 4;
	add.s64 	%rd11, %rd1, %rd10;
	ld.global.f32 	%f10, [%rd11];
	add.s32 	%r28, %r26, 2;
	mul.wide.u32 	%rd12, %r28, 4;
	add.s64 	%rd13, %rd1, %rd12;
	ld.global.f32 	%f11, [%rd13];
	add.f32 	%f12, %f1, %f10;
	div.rn.f32 	%f13, %f12, %f3;
	cvt.rmi.f32.f32 	%f14, %f13;
	cvt.rzi.u32.f32 	%r29, %f14;
	add.f32 	%f15, %f2, %f11;
	div.rn.f32 	%f16, %f15, %f3;
	cvt.rmi.f32.f32 	%f17, %f16;
	cvt.rzi.u32.f32 	%r30, %f17;
	mul.lo.s32 	%r31, %r29, %r16;
	cvt.u64.u32 	%rd14, %r31;
	add.s64 	%rd15, %rd14, %rd4;
	cvt.u64.u32 	%rd16, %r30;
	add.s64 	%rd17, %rd15, %rd16;
	shl.b64 	%rd18, %rd17, 2;
	add.s64 	%rd19, %rd3, %rd18;
	atom.global.add.f32 	%f18, [%rd19], 0f3F800000;
$L__BB0_6:
	add.s32 	%r34, %r34, %r3;
	setp.lt.u32 	%p4, %r34, %r6;
	@%p4 bra 	$L__BB0_4;
$L__BB0_7:
	add.s32 	%r33, %r6, %r33;
	add.s32 	%r32, %r32, 1;
	setp.ne.s32 	%p5, %r32, %r14;
	@%p5 bra 	$L__BB0_2;
$L__BB0_8:
	ret;

}
	// .globl	_ZN3cub18CUB_300001_SM_10006detail11EmptyKernelIvEEvv
.visible .entry _ZN3cub18CUB_300001_SM_10006detail11EmptyKernelIvEEvv()
{


	ret;

}


// ===== COMPILED SASS (sm_100) =====

	.target	sm_100

	.elftype	@"ET_EXEC"


//--------------------- .note.nv.tkinfo           --------------------------
	.section	.note.nv.tkinfo,"",@"SHT_NOTE"
	.sectionflags	@"SHF_NOTE_NV_TKINFO"
	.tkinfo
        /*0018*/ 	.word	0x00000002
        /*0030*/ 	.string	""
        /*0030*/ 	.string	"ptxas"
        /*0030*/ 	.string	"Cuda compilation tools, release 13.0, V13.0.88"
        /*0030*/ 	.string	"Build cuda_13.0.r13.0/compiler.36424714_0"
        /*0030*/ 	.string	"-arch sm_100 -m 64 "



//--------------------- .note.nv.cuinfo           --------------------------
	.section	.note.nv.cuinfo,"",@"SHT_NOTE"
	.sectionflags	@"SHF_NOTE_NV_CUINFO"
        /*0018*/ 	.short	0x0002
        /*001a*/ 	.short	0x0064
        /*001c*/ 	.short	0x0082
	.zero		2


//--------------------- .nv.info                  --------------------------
	.section	.nv.info,"",@"SHT_CUDA_INFO"
	.align	4


	//----- nvinfo : EIATTR_REGCOUNT
	.align		4
        /*0000*/ 	.byte	0x04, 0x2f
        /*0002*/ 	.short	(.L_44 - .L_43)
	.align		4
.L_43:
        /*0004*/ 	.word	index@(_Z25binAtomsWithinSliceKernelPKfPKjjjjfPf)
        /*0008*/ 	.word	0x0000001c


	//----- nvinfo : EIATTR_FRAME_SIZE
	.align		4
.L_44:
        /*000c*/ 	.byte	0x04, 0x11
        /*000e*/ 	.short	(.L_46 - .L_45)
	.align		4
.L_45:
        /*0010*/ 	.word	index@($__internal_0_$__cuda_sm3x_div_rn_noftz_f32_slowpath)
        /*0014*/ 	.word	0x00000000


	//----- nvinfo : EIATTR_FRAME_SIZE
	.align		4
.L_46:
        /*0018*/ 	.byte	0x04, 0x11
        /*001a*/ 	.short	(.L_48 - .L_47)
	.align		4
.L_47:
        /*001c*/ 	.word	index@(_Z25binAtomsWithinSliceKernelPKfPKjjjjfPf)
        /*0020*/ 	.word	0x00000000


	//----- nvinfo : EIATTR_REGCOUNT
	.align		4
.L_48:
        /*0024*/ 	.byte	0x04, 0x2f
        /*0026*/ 	.short	(.L_50 - .L_49)
	.align		4
.L_49:
        /*0028*/ 	.word	index@(_ZN3cub18CUB_300001_SM_10006detail11EmptyKernelIvEEvv)
        /*002c*/ 	.word	0x00000004


	//----- nvinfo : EIATTR_FRAME_SIZE
	.align		4
.L_50:
        /*0030*/ 	.byte	0x04, 0x11
        /*0032*/ 	.short	(.L_52 - .L_51)
	.align		4
.L_51:
        /*0034*/ 	.word	index@(_ZN3cub18CUB_300001_SM_10006detail11EmptyKernelIvEEvv)
        /*0038*/ 	.word	0x00000000


	//----- nvinfo : EIATTR_MIN_STACK_SIZE
	.align		4
.L_52:
        /*003c*/ 	.byte	0x04, 0x12
        /*003e*/ 	.short	(.L_54 - .L_53)
	.align		4
.L_53:
        /*0040*/ 	.word	index@(_ZN3cub18CUB_300001_SM_10006detail11EmptyKernelIvEEvv)
        /*0044*/ 	.word	0x00000000


	//----- nvinfo : EIATTR_MIN_STACK_SIZE
	.align		4
.L_54:
        /*0048*/ 	.byte	0x04, 0x12
        /*004a*/ 	.short	(.L_56 - .L_55)
	.align		4
.L_55:
        /*004c*/ 	.word	index@(_Z25binAtomsWithinSliceKernelPKfPKjjjjfPf)
        /*0050*/ 	.word	0x00000000
.L_56:


//--------------------- .nv.compat                --------------------------
	.section	.nv.compat,"",@"SHT_CUDA_COMPAT_INFO"
	.align	4
        /*0000*/ 	.byte	0x02, 0x09, 0x00, 0x00, 0x02, 0x02, 0x01, 0x00, 0x02, 0x05, 0x05, 0x00, 0x03, 0x07, 0x01, 0x01
        /*0010*/ 	.byte	0x02, 0x03, 0x00, 0x00, 0x02, 0x06, 0x01, 0x00, 0x04, 0x0b, 0x08, 0x00, 0x01, 0x00, 0x00, 0x00
        /*0020*/ 	.byte	0x00, 0x00, 0x00, 0x00


//--------------------- .nv.info._ZN3cub18CUB_300001_SM_10006detail11EmptyKernelIvEEvv --------------------------
	.section	.nv.info._ZN3cub18CUB_300001_SM_10006detail11EmptyKernelIvEEvv,"",@"SHT_CUDA_INFO"
	.sectionflags	@""
	.align	4


	//----- nvinfo : EIATTR_CUDA_API_VERSION
	.align		4
        /*0000*/ 	.byte	0x04, 0x37
        /*0002*/ 	.short	(.L_58 - .L_57)
.L_57:
        /*0004*/ 	.word	0x00000082


	//----- nvinfo : EIATTR_SPARSE_MMA_MASK
	.align		4
.L_58:
        /*0008*/ 	.byte	0x03, 0x50
        /*000a*/ 	.short	0x0000


	//----- nvinfo : EIATTR_MAXREG_COUNT
	.align		4
        /*000c*/ 	.byte	0x03, 0x1b
        /*000e*/ 	.short	0x00ff


	//----- nvinfo : EIATTR_MERCURY_ISA_VERSION
	.align		4
        /*0010*/ 	.byte	0x03, 0x5f
        /*0012*/ 	.short	0x0101


	//----- nvinfo : EIATTR_VRC_CTA_INIT_COUNT
	.align		4
        /*0014*/ 	.byte	0x02, 0x4a
	.zero		1
	.zero		1


	//----- nvinfo : EIATTR_EXIT_INSTR_OFFSETS
	.align		4
        /*0018*/ 	.byte	0x04, 0x1c
        /*001a*/ 	.short	(.L_60 - .L_59)


	//   ....[0]....
.L_59:
        /*001c*/ 	.word	0x00000010


	//----- nvinfo : EIATTR_SW_WAR
	.align		4
.L_60:
        /*0020*/ 	.byte	0x04, 0x36
        /*0022*/ 	.short	(.L_62 - .L_61)
.L_61:
        /*0024*/ 	.word	0x00000008
.L_62:


//--------------------- .nv.info._Z25binAtomsWithinSliceKernelPKfPKjjjjfPf --------------------------
	.section	.nv.info._Z25binAtomsWithinSliceKernelPKfPKjjjjfPf,"",@"SHT_CUDA_INFO"
	.sectionflags	@""
	.align	4


	//----- nvinfo : EIATTR_CUDA_API_VERSION
	.align		4
        /*0000*/ 	.byte	0x04, 0x37
        /*0002*/ 	.short	(.L_64 - .L_63)
.L_63:
        /*0004*/ 	.word	0x00000082


	//----- nvinfo : EIATTR_KPARAM_INFO
	.align		4
.L_64:
        /*0008*/ 	.byte	0x04, 0x17
        /*000a*/ 	.short	(.L_66 - .L_65)
.L_65:
        /*000c*/ 	.word	0x00000000
        /*0010*/ 	.short	0x0006
        /*0012*/ 	.short	0x0020
        /*0014*/ 	.byte	0x00, 0xf5, 0x21, 0x00


	//----- nvinfo : EIATTR_KPARAM_INFO
	.align		4
.L_66:
        /*0018*/ 	.byte	0x04, 0x17
        /*001a*/ 	.short	(.L_68 - .L_67)
.L_67:
        /*001c*/ 	.word	0x00000000
        /*0020*/ 	.short	0x0005
        /*0022*/ 	.short	0x001c
        /*0024*/ 	.byte	0x00, 0xf0, 0x11, 0x00


	//----- nvinfo : EIATTR_KPARAM_INFO
	.align		4
.L_68:
        /*0028*/ 	.byte	0x04, 0x17
        /*002a*/ 	.short	(.L_70 - .L_69)
.L_69:
        /*002c*/ 	.word	0x00000000
        /*0030*/ 	.short	0x0004
        /*0032*/ 	.short	0x0018
        /*0034*/ 	.byte	0x00, 0xf0, 0x11, 0x00


	//----- nvinfo : EIATTR_KPARAM_INFO
	.align		4
.L_70:
        /*0038*/ 	.byte	0x04, 0x17
        /*003a*/ 	.short	(.L_72 - .L_71)
.L_71:
        /*003c*/ 	.word	0x00000000
        /*0040*/ 	.short	0x0003
        /*0042*/ 	.short	0x0014
        /*0044*/ 	.byte	0x00, 0xf0, 0x11, 0x00


	//----- nvinfo : EIATTR_KPARAM_INFO
	.align		4
.L_72:
        /*0048*/ 	.byte	0x04, 0x17
        /*004a*/ 	.short	(.L_74 - .L_73)
.L_73:
        /*004c*/ 	.word	0x00000000
        /*0050*/ 	.short	0x0002
        /*0052*/ 	.short	0x0010
        /*0054*/ 	.byte	0x00, 0xf0, 0x11, 0x00


	//----- nvinfo : EIATTR_KPARAM_INFO
	.align		4
.L_74:
        /*0058*/ 	.byte	0x04, 0x17
        /*005a*/ 	.short	(.L_76 - .L_75)
.L_75:
        /*005c*/ 	.word	0x00000000
        /*0060*/ 	.short	0x0001
        /*0062*/ 	.short	0x0008
        /*0064*/ 	.byte	0x00, 0xf5, 0x21, 0x00


	//----- nvinfo : EIATTR_KPARAM_INFO
	.align		4
.L_76:
        /*0068*/ 	.byte	0x04, 0x17
        /*006a*/ 	.short	(.L_78 - .L_77)
.L_77:
        /*006c*/ 	.word	0x00000000
        /*0070*/ 	.short	0x0000
        /*0072*/ 	.short	0x0000
        /*0074*/ 	.byte	0x00, 0xf5, 0x21, 0x00


	//----- nvinfo : EIATTR_SPARSE_MMA_MASK
	.align		4
.L_78:
        /*0078*/ 	.byte	0x03, 0x50
        /*007a*/ 	.short	0x0000


	//----- nvinfo : EIATTR_MAXREG_COUNT
	.align		4
        /*007c*/ 	.byte	0x03, 0x1b
        /*007e*/ 	.short	0x00ff


	//----- nvinfo : EIATTR_MERCURY_ISA_VERSION
	.align		4
        /*0080*/ 	.byte	0x03, 0x5f
        /*0082*/ 	.short	0x0101


	//----- nvinfo : EIATTR_VRC_CTA_INIT_COUNT
	.align		4
        /*0084*/ 	.byte	0x02, 0x4a
	.zero		1
	.zero		1


	//----- nvinfo : EIATTR_EXIT_INSTR_OFFSETS
	.align		4
        /*0088*/ 	.byte	0x04, 0x1c
        /*008a*/ 	.short	(.L_80 - .L_79)


	//   ....[0]....
.L_79:
        /*008c*/ 	.word	0x00000030


	//   ....[1]....
        /*0090*/ 	.word	0x000005f0


	//----- nvinfo : EIATTR_CRS_STACK_SIZE
	.align		4
.L_80:
        /*0094*/ 	.byte	0x04, 0x1e
        /*0096*/ 	.short	(.L_82 - .L_81)
.L_81:
        /*0098*/ 	.word	0x00000000


	//----- nvinfo : EIATTR_CBANK_PARAM_SIZE
	.align		4
.L_82:
        /*009c*/ 	.byte	0x03, 0x19
        /*009e*/ 	.short	0x0028


	//----- nvinfo : EIATTR_PARAM_CBANK
	.align		4
        /*00a0*/ 	.byte	0x04, 0x0a
        /*00a2*/ 	.short	(.L_84 - .L_83)
	.align		4
.L_83:
        /*00a4*/ 	.word	index@(.nv.constant0._Z25binAtomsWithinSliceKernelPKfPKjjjjfPf)
        /*00a8*/ 	.short	0x0380
        /*00aa*/ 	.short	0x0028


	//----- nvinfo : EIATTR_SW_WAR
	.align		4
.L_84:
        /*00ac*/ 	.byte	0x04, 0x36
        /*00ae*/ 	.short	(.L_86 - .L_85)
.L_85:
        /*00b0*/ 	.word	0x00000008
.L_86:


//--------------------- .nv.callgraph             --------------------------
	.section	.nv.callgraph,"",@"SHT_CUDA_CALLGRAPH"
	.align	4
	.sectionentsize	8
	.align		4
        /*0000*/ 	.word	0x00000000
	.align		4
        /*0004*/ 	.word	0xffffffff
	.align		4
        /*0008*/ 	.word	0x00000000
	.align		4
        /*000c*/ 	.word	0xfffffffe
	.align		4
        /*0010*/ 	.word	0x00000000
	.align		4
        /*0014*/ 	.word	0xfffffffd
	.align		4
        /*0018*/ 	.word	0x00000000
	.align		4
        /*001c*/ 	.word	0xfffffffc


//--------------------- .nv.constant4             --------------------------
	.section	.nv.constant4,"a",@progbits
	.align	8
	.align		8
.nv.constant4:
        /*0000*/ 	.dword	_ZN34_INTERNAL_2f11fb6e_4_k_cu_2d7309384cuda3std3__45__cpo5beginE
	.align		8
        /*0008*/ 	.dword	_ZN34_INTERNAL_2f11fb6e_4_k_cu_2d7309384cuda3std3__45__cpo3endE
	.align		8
        /*0010*/ 	.dword	_ZN34_INTERNAL_2f11fb6e_4_k_cu_2d7309384cuda3std3__45__cpo6cbeginE
	.align		8
        /*0018*/ 	.dword	_ZN34_INTERNAL_2f11fb6e_4_k_cu_2d7309384cuda3std3__45__cpo4cendE
	.align		8
        /*0020*/ 	.dword	_ZN34_INTERNAL_2f11fb6e_4_k_cu_2d7309384cuda3std3__45__cpo6rbeginE
	.align		8
        /*0028*/ 	.dword	_ZN34_INTERNAL_2f11fb6e_4_k_cu_2d7309384cuda3std3__45__cpo4rendE
	.align		8
        /*0030*/ 	.dword	_ZN34_INTERNAL_2f11fb6e_4_k_cu_2d7309384cuda3std3__45__cpo7crbeginE
	.align		8
        /*0038*/ 	.dword	_ZN34_INTERNAL_2f11fb6e_4_k_cu_2d7309384cuda3std3__45__cpo5crendE
	.align		8
        /*0040*/ 	.dword	_ZN34_INTERNAL_2f11fb6e_4_k_cu_2d7309384cuda3std3__436_GLOBAL__N__2f11fb6e_4_k_cu_2d7309386ignoreE
	.align		8
        /*0048*/ 	.dword	_ZN34_INTERNAL_2f11fb6e_4_k_cu_2d7309384cuda3std3__419piecewise_constructE
	.align		8
        /*0050*/ 	.dword	_ZN34_INTERNAL_2f11fb6e_4_k_cu_2d7309384cuda3std3__48in_placeE
	.align		8
        /*0058*/ 	.dword	_ZN34_INTERNAL_2f11fb6e_4_k_cu_2d7309384cuda3std3__420unreachable_sentinelE
	.align		8
        /*0060*/ 	.dword	_ZN34_INTERNAL_2f11fb6e_4_k_cu_2d7309384cuda3std3__47nulloptE
	.align		8
        /*0068*/ 	.dword	_ZN34_INTERNAL_2f11fb6e_4_k_cu_2d7309384cuda3std3__48unexpectE
	.align		8
        /*0070*/ 	.dword	_ZN34_INTERNAL_2f11fb6e_4_k_cu_2d7309384cuda3std6ranges3__45__cpo4swapE
	.align		8
        /*0078*/ 	.dword	_ZN34_INTERNAL_2f11fb6e_4_k_cu_2d7309384cuda3std6ranges3__45__cpo9iter_moveE
	.align		8
        /*0080*/ 	.dword	_ZN34_INTERNAL_2f11fb6e_4_k_cu_2d7309384cuda3std6ranges3__45__cpo5beginE
	.align		8
        /*0088*/ 	.dword	_ZN34_INTERNAL_2f11fb6e_4_k_cu_2d7309384cuda3std6ranges3__45__cpo3endE
	.align		8
        /*0090*/ 	.dword	_ZN34_INTERNAL_2f11fb6e_4_k_cu_2d7309384cuda3std6ranges3__45__cpo6cbeginE
	.align		8
        /*0098*/ 	.dword	_ZN34_INTERNAL_2f11fb6e_4_k_cu_2d7309384cuda3std6ranges3__45__cpo4cendE
	.align		8
        /*00a0*/ 	.dword	_ZN34_INTERNAL_2f11fb6e_4_k_cu_2d7309384cuda3std6ranges3__45__cpo7advanceE
	.align		8
        /*00a8*/ 	.dword	_ZN34_INTERNAL_2f11fb6e_4_k_cu_2d7309384cuda3std6ranges3__45__cpo9iter_swapE
	.align		8
        /*00b0*/ 	.dword	_ZN34_INTERNAL_2f11fb6e_4_k_cu_2d7309384cuda3std6ranges3__45__cpo4nextE
	.align		8
        /*00b8*/ 	.dword	_ZN34_INTERNAL_2f11fb6e_4_k_cu_2d7309384cuda3std6ranges3__45__cpo4prevE
	.align		8
        /*00c0*/ 	.dword	_ZN34_INTERNAL_2f11fb6e_4_k_cu_2d7309384cuda3std6ranges3__45__cpo4dataE
	.align		8
        /*00c8*/ 	.dword	_ZN34_INTERNAL_2f11fb6e_4_k_cu_2d7309384cuda3std6ranges3__45__cpo5cdataE
	.align		8
        /*00d0*/ 	.dword	_ZN34_INTERNAL_2f11fb6e_4_k_cu_2d7309384cuda3std6ranges3__45__cpo4sizeE
	.align		8
        /*00d8*/ 	.dword	_ZN34_INTERNAL_2f11fb6e_4_k_cu_2d7309384cuda3std6ranges3__45__cpo5ssizeE
	.align		8
        /*00e0*/ 	.dword	_ZN34_INTERNAL_2f11fb6e_4_k_cu_2d7309384cuda3std6ranges3__45__cpo8distanceE
	.align		8
        /*00e8*/ 	.dword	_ZN34_INTERNAL_2f11fb6e_4_k_cu_2d7309386thrust24THRUST_300001_SM_1000_NS8cuda_cub3parE
	.align		8
        /*00f0*/ 	.dword	_ZN34_INTERNAL_2f11fb6e_4_k_cu_2d7309386thrust24THRUST_300001_SM_1000_NS8cuda_cub10par_nosyncE
	.align		8
        /*00f8*/ 	.dword	_ZN34_INTERNAL_2f11fb6e_4_k_cu_2d7309386thrust24THRUST_300001_SM_1000_NS6system6detail10sequential3seqE
	.align		8
        /*0100*/ 	.dword	_ZN34_INTERNAL_2f11fb6e_4_k_cu_2d7309386thrust24THRUST_300001_SM_1000_NS12placeholders2_1E
	.align		8
        /*0108*/ 	.dword	_ZN34_INTERNAL_2f11fb6e_4_k_cu_2d7309386thrust24THRUST_300001_SM_1000_NS12placeholders2_2E
	.align		8
        /*0110*/ 	.dword	_ZN34_INTERNAL_2f11fb6e_4_k_cu_2d7309386thrust24THRUST_300001_SM_1000_NS12placeholders2_3E
	.align		8
        /*0118*/ 	.dword	_ZN34_INTERNAL_2f11fb6e_4_k_cu_2d7309386thrust24THRUST_300001_SM_1000_NS12placeholders2_4E
	.align		8
        /*0120*/ 	.dword	_ZN34_INTERNAL_2f11fb6e_4_k_cu_2d7309386thrust24THRUST_300001_SM_1000_NS12placeholders2_5E
	.align		8
        /*0128*/ 	.dword	_ZN34_INTERNAL_2f11fb6e_4_k_cu_2d7309386thrust24THRUST_300001_SM_1000_NS12placeholders2_6E
	.align		8
        /*0130*/ 	.dword	_ZN34_INTERNAL_2f11fb6e_4_k_cu_2d7309386thrust24THRUST_300001_SM_1000_NS12placeholders2_7E
	.align		8
        /*0138*/ 	.dword	_ZN34_INTERNAL_2f11fb6e_4_k_cu_2d7309386thrust24THRUST_300001_SM_1000_NS12placeholders2_8E
	.align		8
        /*0140*/ 	.dword	_ZN34_INTERNAL_2f11fb6e_4_k_cu_2d7309386thrust24THRUST_300001_SM_1000_NS12placeholders2_9E
	.align		8
        /*0148*/ 	.dword	_ZN34_INTERNAL_2f11fb6e_4_k_cu_2d7309386thrust24THRUST_300001_SM_1000_NS12placeholders3_10E
	.align		8
        /*0150*/ 	.dword	_ZN34_INTERNAL_2f11fb6e_4_k_cu_2d7309386thrust24THRUST_300001_SM_1000_NS3seqE


//--------------------- .text._ZN3cub18CUB_300001_SM_10006detail11EmptyKernelIvEEvv --------------------------
	.section	.text._ZN3cub18CUB_300001_SM_10006detail11EmptyKernelIvEEvv,"ax",@progbits
	.align	128
        .global         _ZN3cub18CUB_300001_SM_10006detail11EmptyKernelIvEEvv
        .type           _ZN3cub18CUB_300001_SM_10006detail11EmptyKernelIvEEvv,@function
        .size           _ZN3cub18CUB_300001_SM_10006detail11EmptyKernelIvEEvv,(.L_x_23 - _ZN3cub18CUB_300001_SM_10006detail11EmptyKernelIvEEvv)
        .other          _ZN3cub18CUB_300001_SM_10006detail11EmptyKernelIvEEvv,@"STO_CUDA_ENTRY STV_DEFAULT"
_ZN3cub18CUB_300001_SM_10006detail11EmptyKernelIvEEvv:
.text._ZN3cub18CUB_300001_SM_10006detail11EmptyKernelIvEEvv:
[----:B------:R-:W-:Y:S01]  /*0000*/  LDC R1, c[0x0][0x37c] ;  /* 0x0000df00ff017b82 */ /* 0x000fe20000000800 */
[----:B------:R-:W-:Y:S05]  /*0010*/  EXIT ;  /* 0x000000000000794d */ /* 0x000fea0003800000 */
.L_x_0:
[----:B------:R-:W-:-:S00]  /*0020*/  BRA `(.L_x_0) ;  /* 0xfffffffc00fc7947 */ /* 0x000fc0000383ffff */
[----:B------:R-:W-:-:S00]  /*0030*/  NOP ;  /* 0x0000000000007918 */ /* 0x000fc00000000000 */
        /* <DEDUP_REMOVED lines=12> */
.L_x_23:


//--------------------- .text._Z25binAtomsWithinSliceKernelPKfPKjjjjfPf --------------------------
	.section	.text._Z25binAtomsWithinSliceKernelPKfPKjjjjfPf,"ax",@progbits
	.align	128
        .global         _Z25binAtomsWithinSliceKernelPKfPKjjjjfPf
        .type           _Z25binAtomsWithinSliceKernelPKfPKjjjjfPf,@function
        .size           _Z25binAtomsWithinSliceKernelPKfPKjjjjfPf,(.L_x_22 - _Z25binAtomsWithinSliceKernelPKfPKjjjjfPf)
        .other          _Z25binAtomsWithinSliceKernelPKfPKjjjjfPf,@"STO_CUDA_ENTRY STV_DEFAULT"
_Z25binAtomsWithinSliceKernelPKfPKjjjjfPf:
.text._Z25binAtomsWithinSliceKernelPKfPKjjjjfPf:
[----:B------:R-:W-:Y:S01]  /*0000*/  LDC R1, c[0x0][0x37c] ;  /* 0x0000df00ff017b82 */ /* 0x000fe20000000800 */
[----:B------:R-:W0:Y:S02]  /*0010*/  LDCU UR4, c[0x0][0x390] ;  /* 0x00007200ff0477ac */ /* 0x000e240008000800 */
[----:B0-----:R-:W-:-:S13]  /*0020*/  ISETP.NE.AND P0, PT, RZ, UR4, PT ;  /* 0x00000004ff007c0c */ /* 0x001fda000bf05270 */
[----:B------:R-:W-:Y:S05]  /*0030*/  @!P0 EXIT ;  /* 0x000000000000894d */ /* 0x000fea0003800000 */
[----:B------:R-:W0:Y:S01]  /*0040*/  LDCU UR5, c[0x0][0x398] ;  /* 0x00007300ff0577ac */ /* 0x000e220008000800 */
[----:B------:R-:W1:Y:S01]  /*0050*/  S2R R8, SR_CTAID.X ;  /* 0x0000000000087919 */ /* 0x000e620000002500 */
[----:B------:R-:W-:Y:S01]  /*0060*/  IMAD.MOV.U32 R9, RZ, RZ, RZ ;  /* 0x000000ffff097224 */ /* 0x000fe200078e00ff */
[----:B------:R-:W2:Y:S01]  /*0070*/  LDCU UR4, c[0x0][0x394] ;  /* 0x00007280ff0477ac */ /* 0x000ea20008000800 */
[----:B------:R-:W1:Y:S01]  /*0080*/  S2R R3, SR_TID.X ;  /* 0x0000000000037919 */ /* 0x000e620000002100 */
[----:B------:R-:W-:Y:S01]  /*0090*/  IMAD.MOV.U32 R11, RZ, RZ, RZ ;  /* 0x000000ffff0b7224 */ /* 0x000fe200078e00ff */
[----:B------:R-:W3:Y:S01]  /*00a0*/  LDCU UR9, c[0x0][0x360] ;  /* 0x00006c00ff0977ac */ /* 0x000ee20008000800 */
[----:B------:R-:W3:Y:S01]  /*00b0*/  LDCU UR6, c[0x0][0x370] ;  /* 0x00006e00ff0677ac */ /* 0x000ee20008000800 */
[----:B------:R-:W4:Y:S01]  /*00c0*/  LDCU.64 UR10, c[0x0][0x358] ;  /* 0x00006b00ff0a77ac */ /* 0x000f220008000a00 */
[----:B0-----:R-:W-:Y:S02]  /*00d0*/  UIADD3 UR7, UPT, UPT, UR5, 0x1, URZ ;  /* 0x0000000105077890 */ /* 0x001fe4000fffe0ff */
[----:B--2---:R-:W-:-:S02]  /*00e0*/  UIADD3 UR8, UPT, UPT, UR4, 0x1, URZ ;  /* 0x0000000104087890 */ /* 0x004fc4000fffe0ff */
[----:B------:R-:W-:Y:S02]  /*00f0*/  UIMAD UR5, UR5, UR4, URZ ;  /* 0x00000004050572a4 */ /* 0x000fe4000f8e02ff */
[----:B------:R-:W-:Y:S02]  /*0100*/  I2FP.F32.U32 R0, UR7 ;  /* 0x0000000700007c45 */ /* 0x000fe40008201000 */
[----:B------:R-:W-:Y:S01]  /*0110*/  I2FP.F32.U32 R2, UR8 ;  /* 0x0000000800027c45 */ /* 0x000fe20008201000 */
[----:B---3--:R-:W-:Y:S02]  /*0120*/  UIMAD UR6, UR9, UR6, URZ ;  /* 0x00000006090672a4 */ /* 0x008fe4000f8e02ff */
[----:B------:R-:W-:Y:S02]  /*0130*/  FMUL R0, R0, 0.5 ;  /* 0x3f00000000007820 */ /* 0x000fe40000400000 */
[----:B------:R-:W-:Y:S02]  /*0140*/  FMUL R2, R2, 0.5 ;  /* 0x3f00000002027820 */ /* 0x000fe40000400000 */
[----:B------:R0:W2:Y:S01]  /*0150*/  FRND.FLOOR R6, R0 ;  /* 0x0000000000067307 */ /* 0x0000a20000205000 */
[----:B-1----:R-:W-:-:S07]  /*0160*/  IMAD R8, R8, UR9, R3 ;  /* 0x0000000908087c24 */ /* 0x002fce000f8e0203 */
[----:B----4-:R0:W1:Y:S02]  /*0170*/  FRND.FLOOR R7, R2 ;  /* 0x0000000200077307 */ /* 0x0100640000205000 */
.L_x_9:
[----:B0-----:R-:W0:Y:S02]  /*0180*/  LDC.64 R2, c[0x0][0x388] ;  /* 0x0000e200ff027b82 */ /* 0x001e240000000a00 */
[----:B0-----:R-:W-:-:S05]  /*0190*/  IMAD.WIDE.U32 R2, R9, 0x4, R2 ;  /* 0x0000000409027825 */ /* 0x001fca00078e0002 */
[----:B------:R-:W3:Y:S02]  /*01a0*/  LDG.E R10, desc[UR10][R2.64] ;  /* 0x0000000a020a7981 */ /* 0x000ee4000c1e1900 */
[----:B---3--:R-:W-:-:S13]  /*01b0*/  ISETP.NE.AND P0, PT, R10, RZ, PT ;  /* 0x000000ff0a00720c */ /* 0x008fda0003f05270 */
[----:B------:R-:W-:Y:S05]  /*01c0*/  @!P0 BRA `(.L_x_1) ;  /* 0x0000000000f48947 */ /* 0x000fea0003800000 */
[----:B------:R-:W0:Y:S01]  /*01d0*/  LDC R12, c[0x0][0x39c] ;  /* 0x0000e700ff0c7b82 */ /* 0x000e220000000800 */
[--C-:B------:R-:W-:Y:S01]  /*01e0*/  IMAD.IADD R22, R8, 0x1, R11.reuse ;  /* 0x0000000108167824 */ /* 0x100fe200078e020b */
[----:B------:R-:W3:Y:S01]  /*01f0*/  LDCU UR7, c[0x0][0x398] ;  /* 0x00007300ff0777ac */ /* 0x000ee20008000800 */
[----:B------:R-:W-:Y:S02]  /*0200*/  IMAD.IADD R13, R10, 0x1, R11 ;  /* 0x000000010a0d7824 */ /* 0x000fe400078e020b */
[----:B------:R-:W-:Y:S01]  /*0210*/  IMAD R14, R9, UR5, RZ ;  /* 0x00000005090e7c24 */ /* 0x000fe2000f8e02ff */
[----:B------:R-:W4:Y:S02]  /*0220*/  LDCU.64 UR8, c[0x0][0x3a0] ;  /* 0x00007400ff0877ac */ /* 0x000f240008000a00 */
[----:B------:R-:W0:Y:S01]  /*0230*/  LDC.64 R4, c[0x0][0x380] ;  /* 0x0000e000ff047b82 */ /* 0x000e220000000a00 */
[----:B------:R-:W-:-:S05]  /*0240*/  UMOV UR4, URZ ;  /* 0x000000ff00047c82 */ /* 0x000fca0008000000 */
.L_x_8:
[----:B------:R-:W-:Y:S01]  /*0250*/  VIADD R0, R22, UR4 ;  /* 0x0000000416007c36 */ /* 0x000fe20008000000 */
[----:B------:R-:W-:Y:S01]  /*0260*/  UIADD3 UR4, UPT, UPT, UR6, UR4, URZ ;  /* 0x0000000406047290 */ /* 0x000fe2000fffe0ff */
[----:B------:R-:W-:Y:S03]  /*0270*/  BSSY.RECONVERGENT B0, `(.L_x_2) ;  /* 0x0000031000007945 */ /* 0x000fe60003800200 */
[----:B------:R-:W-:Y:S02]  /*0280*/  ISETP.GE.U32.AND P0, PT, R0, R13, PT ;  /* 0x0000000d0000720c */ /* 0x000fe40003f06070 */
[----:B------:R-:W-:-:S11]  /*0290*/  ISETP.LE.U32.AND P2, PT, R10, UR4, PT ;  /* 0x000000040a007c0c */ /* 0x000fd6000bf43070 */
[----:B0-----:R-:W-:Y:S05]  /*02a0*/  @P0 BRA `(.L_x_3) ;  /* 0x0000000000b40947 */ /* 0x001fea0003800000 */
[----:B------:R-:W-:-:S04]  /*02b0*/  IMAD R0, R0, 0x3, RZ ;  /* 0x0000000300007824 */ /* 0x000fc800078e02ff */
[----:B------:R-:W-:-:S04]  /*02c0*/  VIADD R17, R0, 0x1 ;  /* 0x0000000100117836 */ /* 0x000fc80000000000 */
[----:B0-----:R-:W-:-:S06]  /*02d0*/  IMAD.WIDE.U32 R16, R17, 0x4, R4 ;  /* 0x0000000411107825 */ /* 0x001fcc00078e0004 */
[----:B------:R-:W1:Y:S01]  /*02e0*/  LDG.E R16, desc[UR10][R16.64] ;  /* 0x0000000a10107981 */ /* 0x000e62000c1e1900 */
[----:B------:R-:W-:-:S05]  /*02f0*/  IADD3 R19, PT, PT, R0, 0x2, RZ ;  /* 0x0000000200137810 */ /* 0x000fca0007ffe0ff */
[----:B------:R-:W-:-:S05]  /*0300*/  IMAD.WIDE.U32 R18, R19, 0x4, R4 ;  /* 0x0000000413127825 */ /* 0x000fca00078e0004 */
[----:B------:R0:W5:Y:S01]  /*0310*/  LDG.E R15, desc[UR10][R18.64] ;  /* 0x0000000a120f7981 */ /* 0x000162000c1e1900 */
[----:B------:R-:W2:Y:S01]  /*0320*/  MUFU.RCP R21, R12 ;  /* 0x0000000c00157308 */ /* 0x000ea20000001000 */
[----:B------:R-:W0:Y:S01]  /*0330*/  LDC R0, c[0x0][0x39c] ;  /* 0x0000e700ff007b82 */ /* 0x000e220000000800 */
[----:B------:R-:W-:Y:S01]  /*0340*/  BSSY.RECONVERGENT B1, `(.L_x_4) ;  /* 0x000000c000017945 */ /* 0x000fe20003800200 */
[----:B--2---:R-:W-:-:S04]  /*0350*/  FFMA R2, R21, -R12, 1 ;  /* 0x3f80000015027423 */ /* 0x004fc8000000080c */
[----:B------:R-:W-:Y:S01]  /*0360*/  FFMA R2, R21, R2, R21 ;  /* 0x0000000215027223 */ /* 0x000fe20000000015 */
[----:B-1----:R-:W-:-:S04]  /*0370*/  FFMA R3, R7, R12, R16 ;  /* 0x0000000c07037223 */ /* 0x002fc80000000010 */
[----:B------:R-:W1:Y:S01]  /*0380*/  FCHK P0, R3, R12 ;  /* 0x0000000c03007302 */ /* 0x000e620000000000 */
[----:B------:R-:W-:-:S04]  /*0390*/  FFMA R21, R3, R2, RZ ;  /* 0x0000000203157223 */ /* 0x000fc800000000ff */
[----:B------:R-:W-:-:S04]  /*03a0*/  FFMA R16, R21, -R12, R3 ;  /* 0x8000000c15107223 */ /* 0x000fc80000000003 */
[----:B------:R-:W-:Y:S01]  /*03b0*/  FFMA R16, R2, R16, R21 ;  /* 0x0000001002107223 */ /* 0x000fe20000000015 */
[----:B01----:R-:W-:Y:S06]  /*03c0*/  @!P0 BRA `(.L_x_5) ;  /* 0x00000000000c8947 */ /* 0x003fec0003800000 */
[----:B------:R-:W-:-:S07]  /*03d0*/  MOV R17, 0x3f0 ;  /* 0x000003f000117802 */ /* 0x000fce0000000f00 */
[----:B---345:R-:W-:Y:S05]  /*03e0*/  CALL.REL.NOINC `($__internal_0_$__cuda_sm3x_div_rn_noftz_f32_slowpath) ;  /* 0x0000000000847944 */ /* 0x038fea0003c00000 */
[----:B------:R-:W-:-:S07]  /*03f0*/  IMAD.MOV.U32 R16, RZ, RZ, R18 ;  /* 0x000000ffff107224 */ /* 0x000fce00078e0012 */
.L_x_5:
[----:B---34-:R-:W-:Y:S05]  /*0400*/  BSYNC.RECONVERGENT B1 ;  /* 0x0000000000017941 */ /* 0x018fea0003800200 */
.L_x_4:
[----:B------:R-:W0:Y:S01]  /*0410*/  MUFU.RCP R3, R12 ;  /* 0x0000000c00037308 */ /* 0x000e220000001000 */
[-C--:B-----5:R-:W-:Y:S01]  /*0420*/  FFMA R15, R6, R12.reuse, R15 ;  /* 0x0000000c060f7223 */ /* 0x0a0fe2000000000f */
[----:B------:R-:W-:Y:S06]  /*0430*/  BSSY.RECONVERGENT B1, `(.L_x_6) ;  /* 0x000000c000017945 */ /* 0x000fec0003800200 */
[----:B------:R-:W1:Y:S08]  /*0440*/  FCHK P0, R15, R12 ;  /* 0x0000000c0f007302 */ /* 0x000e700000000000 */
[----:B------:R-:W2:Y:S01]  /*0450*/  F2I.U32.FLOOR.NTZ R16, R16 ;  /* 0x0000001000107305 */ /* 0x000ea20000207000 */
[----:B0-----:R-:W-:-:S04]  /*0460*/  FFMA R2, R3, -R12, 1 ;  /* 0x3f80000003027423 */ /* 0x001fc8000000080c */
[----:B------:R-:W-:-:S04]  /*0470*/  FFMA R2, R3, R2, R3 ;  /* 0x0000000203027223 */ /* 0x000fc80000000003 */
[----:B------:R-:W-:-:S04]  /*0480*/  FFMA R3, R2, R15, RZ ;  /* 0x0000000f02037223 */ /* 0x000fc800000000ff */
[----:B------:R-:W-:-:S04]  /*0490*/  FFMA R18, R3, -R12, R15 ;  /* 0x8000000c03127223 */ /* 0x000fc8000000000f */
[----:B------:R-:W-:Y:S01]  /*04a0*/  FFMA R18, R2, R18, R3 ;  /* 0x0000001202127223 */ /* 0x000fe20000000003 */
[----:B-12---:R-:W-:Y:S06]  /*04b0*/  @!P0 BRA `(.L_x_7) ;  /* 0x00000000000c8947 */ /* 0x006fec0003800000 */
[----:B------:R-:W-:Y:S01]  /*04c0*/  IMAD.MOV.U32 R3, RZ, RZ, R15 ;  /* 0x000000ffff037224 */ /* 0x000fe200078e000f */
[----:B------:R-:W-:-:S07]  /*04d0*/  MOV R17, 0x4f0 ;  /* 0x000004f000117802 */ /* 0x000fce0000000f00 */
[----:B------:R-:W-:Y:S05]  /*04e0*/  CALL.REL.NOINC `($__internal_0_$__cuda_sm3x_div_rn_noftz_f32_slowpath) ;  /* 0x0000000000447944 */ /* 0x000fea0003c00000 */
.L_x_7:
[----:B------:R-:W-:Y:S05]  /*04f0*/  BSYNC.RECONVERGENT B1 ;  /* 0x0000000000017941 */ /* 0x000fea0003800200 */
.L_x_6:
[----:B------:R-:W0:Y:S01]  /*0500*/  F2I.U32.FLOOR.NTZ R3, R18 ;  /* 0x0000001200037305 */ /* 0x000e220000207000 */
[----:B------:R-:W-:Y:S02]  /*0510*/  IMAD R16, R16, UR7, RZ ;  /* 0x0000000710107c24 */ /* 0x000fe4000f8e02ff */
[----:B------:R-:W-:-:S03]  /*0520*/  IMAD.MOV.U32 R15, RZ, RZ, 0x3f800000 ;  /* 0x3f800000ff0f7424 */ /* 0x000fc600078e00ff */
[----:B0-----:R-:W-:-:S04]  /*0530*/  IADD3 R3, P0, P1, R3, R16, R14 ;  /* 0x0000001003037210 */ /* 0x001fc8000791e00e */
[----:B------:R-:W-:Y:S02]  /*0540*/  IADD3.X R0, PT, PT, RZ, RZ, RZ, P0, P1 ;  /* 0x000000ffff007210 */ /* 0x000fe400007e24ff */
[----:B------:R-:W-:-:S04]  /*0550*/  LEA R2, P0, R3, UR8, 0x2 ;  /* 0x0000000803027c11 */ /* 0x000fc8000f8010ff */
[----:B------:R-:W-:-:S05]  /*0560*/  LEA.HI.X R3, R3, UR9, R0, 0x2, P0 ;  /* 0x0000000903037c11 */ /* 0x000fca00080f1400 */
[----:B------:R0:W-:Y:S04]  /*0570*/  REDG.E.ADD.F32.FTZ.RN.STRONG.GPU desc[UR10][R2.64], R15 ;  /* 0x0000000f020079a6 */ /* 0x0001e8000c12f30a */
.L_x_3:
[----:B---34-:R-:W-:Y:S05]  /*0580*/  BSYNC.RECONVERGENT B0 ;  /* 0x0000000000007941 */ /* 0x018fea0003800200 */
.L_x_2:
[----:B------:R-:W-:Y:S05]  /*0590*/  @!P2 BRA `(.L_x_8) ;  /* 0xfffffffc002ca947 */ /* 0x000fea000383ffff */
.L_x_1:
[----:B------:R-:W3:Y:S01]  /*05a0*/  LDCU UR4, c[0x0][0x390] ;  /* 0x00007200ff0477ac */ /* 0x000ee20008000800 */
[----:B------:R-:W-:Y:S02]  /*05b0*/  VIADD R9, R9, 0x1 ;  /* 0x0000000109097836 */ /* 0x000fe40000000000 */
[----:B------:R-:W-:-:S03]  /*05c0*/  IMAD.IADD R11, R10, 0x1, R11 ;  /* 0x000000010a0b7824 */ /* 0x000fc600078e020b */
[----:B---3--:R-:W-:-:S13]  /*05d0*/  ISETP.NE.AND P0, PT, R9, UR4, PT ;  /* 0x0000000409007c0c */ /* 0x008fda000bf05270 */
[----:B------:R-:W-:Y:S05]  /*05e0*/  @P0 BRA `(.L_x_9) ;  /* 0xfffffff800e40947 */ /* 0x000fea000383ffff */
[----:B------:R-:W-:Y:S05]  /*05f0*/  EXIT ;  /* 0x000000000000794d */ /* 0x000fea0003800000 */
        .weak           $__internal_0_$__cuda_sm3x_div_rn_noftz_f32_slowpath
        .type           $__internal_0_$__cuda_sm3x_div_rn_noftz_f32_slowpath,@function
        .size           $__internal_0_$__cuda_sm3x_div_rn_noftz_f32_slowpath,(.L_x_22 - $__internal_0_$__cuda_sm3x_div_rn_noftz_f32_slowpath)
$__internal_0_$__cuda_sm3x_div_rn_noftz_f32_slowpath:
[--C-:B------:R-:W-:Y:S01]  /*0600*/  SHF.R.U32.HI R18, RZ, 0x17, R0.reuse ;  /* 0x00000017ff127819 */ /* 0x100fe20000011600 */
[----:B------:R-:W-:Y:S01]  /*0610*/  BSSY.RECONVERGENT B2, `(.L_x_10) ;  /* 0x0000064000027945 */ /* 0x000fe20003800200 */
[--C-:B------:R-:W-:Y:S01]  /*0620*/  SHF.R.U32.HI R2, RZ, 0x17, R3.reuse ;  /* 0x00000017ff027819 */ /* 0x100fe20000011603 */
[----:B------:R-:W-:Y:S01]  /*0630*/  IMAD.MOV.U32 R21, RZ, RZ, R0 ;  /* 0x000000ffff157224 */ /* 0x000fe200078e0000 */
[----:B------:R-:W-:Y:S02]  /*0640*/  LOP3.LUT R18, R18, 0xff, RZ, 0xc0, !PT ;  /* 0x000000ff12127812 */ /* 0x000fe400078ec0ff */
[----:B------:R-:W-:Y:S01]  /*0650*/  LOP3.LUT R25, R2, 0xff, RZ, 0xc0, !PT ;  /* 0x000000ff02197812 */ /* 0x000fe200078ec0ff */
[----:B------:R-:W-:Y:S01]  /*0660*/  IMAD.MOV.U32 R2, RZ, RZ, R3 ;  /* 0x000000ffff027224 */ /* 0x000fe200078e0003 */
[----:B------:R-:W-:-:S03]  /*0670*/  IADD3 R20, PT, PT, R18, -0x1, RZ ;  /* 0xffffffff12147810 */ /* 0x000fc60007ffe0ff */
[----:B------:R-:W-:Y:S01]  /*0680*/  VIADD R23, R25, 0xffffffff ;  /* 0xffffffff19177836 */ /* 0x000fe20000000000 */
[----:B------:R-:W-:-:S04]  /*0690*/  ISETP.GT.U32.AND P0, PT, R20, 0xfd, PT ;  /* 0x000000fd1400780c */ /* 0x000fc80003f04070 */
[----:B------:R-:W-:-:S13]  /*06a0*/  ISETP.GT.U32.OR P0, PT, R23, 0xfd, P0 ;  /* 0x000000fd1700780c */ /* 0x000fda0000704470 */
[----:B------:R-:W-:Y:S01]  /*06b0*/  @!P0 IMAD.MOV.U32 R19, RZ, RZ, RZ ;  /* 0x000000ffff138224 */ /* 0x000fe200078e00ff */
[----:B------:R-:W-:Y:S06]  /*06c0*/  @!P0 BRA `(.L_x_11) ;  /* 0x00000000005c8947 */ /* 0x000fec0003800000 */
[----:B------:R-:W-:Y:S02]  /*06d0*/  FSETP.GTU.FTZ.AND P0, PT, |R3|, +INF , PT ;  /* 0x7f8000000300780b */ /* 0x000fe40003f1c200 */
[----:B------:R-:W-:-:S04]  /*06e0*/  FSETP.GTU.FTZ.AND P1, PT, |R0|, +INF , PT ;  /* 0x7f8000000000780b */ /* 0x000fc80003f3c200 */
[----:B------:R-:W-:-:S13]  /*06f0*/  PLOP3.LUT P0, PT, P0, P1, PT, 0xf8, 0x8f ;  /* 0x00000000008f781c */ /* 0x000fda0000703f70 */
[----:B------:R-:W-:Y:S05]  /*0700*/  @P0 BRA `(.L_x_12) ;  /* 0x00000004004c0947 */ /* 0x000fea0003800000 */
[----:B------:R-:W-:-:S13]  /*0710*/  LOP3.LUT P0, RZ, R21, 0x7fffffff, R2, 0xc8, !PT ;  /* 0x7fffffff15ff7812 */ /* 0x000fda000780c802 */
[----:B------:R-:W-:Y:S05]  /*0720*/  @!P0 BRA `(.L_x_13) ;  /* 0x00000004003c8947 */ /* 0x000fea0003800000 */
[C---:B------:R-:W-:Y:S02]  /*0730*/  FSETP.NEU.FTZ.AND P3, PT, |R3|.reuse, +INF , PT ;  /* 0x7f8000000300780b */ /* 0x040fe40003f7d200 */
[----:B------:R-:W-:Y:S02]  /*0740*/  FSETP.NEU.FTZ.AND P1, PT, |R0|, +INF , PT ;  /* 0x7f8000000000780b */ /* 0x000fe40003f3d200 */
[----:B------:R-:W-:-:S11]  /*0750*/  FSETP.NEU.FTZ.AND P0, PT, |R3|, +INF , PT ;  /* 0x7f8000000300780b */ /* 0x000fd60003f1d200 */
[----:B------:R-:W-:Y:S05]  /*0760*/  @!P1 BRA !P3, `(.L_x_13) ;  /* 0x00000004002c9947 */ /* 0x000fea0005800000 */
[----:B------:R-:W-:-:S04]  /*0770*/  LOP3.LUT P3, RZ, R2, 0x7fffffff, RZ, 0xc0, !PT ;  /* 0x7fffffff02ff7812 */ /* 0x000fc8000786c0ff */
[----:B------:R-:W-:-:S13]  /*0780*/  PLOP3.LUT P1, PT, P1, P3, PT, 0x2f, 0xf2 ;  /* 0x0000000000f2781c */ /* 0x000fda0000f26577 */
[----:B------:R-:W-:Y:S05]  /*0790*/  @P1 BRA `(.L_x_14) ;  /* 0x0000000400181947 */ /* 0x000fea0003800000 */
[----:B------:R-:W-:-:S04]  /*07a0*/  LOP3.LUT P1, RZ, R21, 0x7fffffff, RZ, 0xc0, !PT ;  /* 0x7fffffff15ff7812 */ /* 0x000fc8000782c0ff */
[----:B------:R-:W-:-:S13]  /*07b0*/  PLOP3.LUT P0, PT, P0, P1, PT, 0x2f, 0xf2 ;  /* 0x0000000000f2781c */ /* 0x000fda0000702577 */
[----:B------:R-:W-:Y:S05]  /*07c0*/  @P0 BRA `(.L_x_15) ;  /* 0x0000000400000947 */ /* 0x000fea0003800000 */
[----:B------:R-:W-:Y:S02]  /*07d0*/  ISETP.GE.AND P0, PT, R23, RZ, PT ;  /* 0x000000ff1700720c */ /* 0x000fe40003f06270 */
[----:B------:R-:W-:-:S11]  /*07e0*/  ISETP.GE.AND P1, PT, R20, RZ, PT ;  /* 0x000000ff1400720c */ /* 0x000fd60003f26270 */
[----:B------:R-:W-:Y:S01]  /*07f0*/  @P0 IMAD.MOV.U32 R19, RZ, RZ, RZ ;  /* 0x000000ffff130224 */ /* 0x000fe200078e00ff */
[----:B------:R-:W-:Y:S01]  /*0800*/  @!P0 MOV R19, 0xffffffc0 ;  /* 0xffffffc000138802 */ /* 0x000fe20000000f00 */
[----:B------:R-:W-:Y:S01]  /*0810*/  @!P0 FFMA R2, R3, 1.84467440737095516160e+19, RZ ;  /* 0x5f80000003028823 */ /* 0x000fe200000000ff */
[----:B------:R-:W-:-:S03]  /*0820*/  @!P1 FFMA R21, R0, 1.84467440737095516160e+19, RZ ;  /* 0x5f80000000159823 */ /* 0x000fc600000000ff */
[----:B------:R-:W-:-:S07]  /*0830*/  @!P1 VIADD R19, R19, 0x40 ;  /* 0x0000004013139836 */ /* 0x000fce0000000000 */
.L_x_11:
[----:B------:R-:W-:Y:S01]  /*0840*/  LEA R20, R18, 0xc0800000, 0x17 ;  /* 0xc080000012147811 */ /* 0x000fe200078eb8ff */
[----:B------:R-:W-:Y:S01]  /*0850*/  VIADD R3, R25, 0xffffff81 ;  /* 0xffffff8119037836 */ /* 0x000fe20000000000 */
[----:B------:R-:W-:Y:S03]  /*0860*/  BSSY.RECONVERGENT B3, `(.L_x_16) ;  /* 0x0000035000037945 */ /* 0x000fe60003800200 */
[----:B------:R-:W-:Y:S01]  /*0870*/  IMAD.IADD R24, R21, 0x1, -R20 ;  /* 0x0000000115187824 */ /* 0x000fe200078e0a14 */
[C---:B------:R-:W-:Y:S01]  /*0880*/  IADD3 R18, PT, PT, R3.reuse, 0x7f, -R18 ;  /* 0x0000007f03127810 */ /* 0x040fe20007ffe812 */
[----:B------:R-:W-:Y:S02]  /*0890*/  IMAD R2, R3, -0x800000, R2 ;  /* 0xff80000003027824 */ /* 0x000fe400078e0202 */
[----:B------:R-:W0:Y:S01]  /*08a0*/  MUFU.RCP R21, R24 ;  /* 0x0000001800157308 */ /* 0x000e220000001000 */
[----:B------:R-:W-:Y:S01]  /*08b0*/  FADD.FTZ R23, -R24, -RZ ;  /* 0x800000ff18177221 */ /* 0x000fe20000010100 */
[----:B------:R-:W-:-:S03]  /*08c0*/  IMAD.IADD R18, R18, 0x1, R19 ;  /* 0x0000000112127824 */ /* 0x000fc600078e0213 */
[----:B0-----:R-:W-:-:S04]  /*08d0*/  FFMA R20, R21, R23, 1 ;  /* 0x3f80000015147423 */ /* 0x001fc80000000017 */
[----:B------:R-:W-:-:S04]  /*08e0*/  FFMA R21, R21, R20, R21 ;  /* 0x0000001415157223 */ /* 0x000fc80000000015 */
[----:B------:R-:W-:-:S04]  /*08f0*/  FFMA R20, R2, R21, RZ ;  /* 0x0000001502147223 */ /* 0x000fc800000000ff */
[----:B------:R-:W-:-:S04]  /*0900*/  FFMA R25, R23, R20, R2 ;  /* 0x0000001417197223 */ /* 0x000fc80000000002 */
[----:B------:R-:W-:-:S04]  /*0910*/  FFMA R20, R21, R25, R20 ;  /* 0x0000001915147223 */ /* 0x000fc80000000014 */
[----:B------:R-:W-:-:S04]  /*0920*/  FFMA R23, R23, R20, R2 ;  /* 0x0000001417177223 */ /* 0x000fc80000000002 */
[----:B------:R-:W-:-:S05]  /*0930*/  FFMA R2, R21, R23, R20 ;  /* 0x0000001715027223 */ /* 0x000fca0000000014 */
[----:B------:R-:W-:-:S04]  /*0940*/  SHF.R.U32.HI R3, RZ, 0x17, R2 ;  /* 0x00000017ff037819 */ /* 0x000fc80000011602 */
[----:B------:R-:W-:-:S04]  /*0950*/  LOP3.LUT R3, R3, 0xff, RZ, 0xc0, !PT ;  /* 0x000000ff03037812 */ /* 0x000fc800078ec0ff */
[----:B------:R-:W-:-:S05]  /*0960*/  IADD3 R24, PT, PT, R3, R18, RZ ;  /* 0x0000001203187210 */ /* 0x000fca0007ffe0ff */
[----:B------:R-:W-:-:S05]  /*0970*/  VIADD R3, R24, 0xffffffff ;  /* 0xffffffff18037836 */ /* 0x000fca0000000000 */
[----:B------:R-:W-:-:S13]  /*0980*/  ISETP.GE.U32.AND P0, PT, R3, 0xfe, PT ;  /* 0x000000fe0300780c */ /* 0x000fda0003f06070 */
[----:B------:R-:W-:Y:S05]  /*0990*/  @!P0 BRA `(.L_x_17) ;  /* 0x0000000000808947 */ /* 0x000fea0003800000 */
[----:B------:R-:W-:-:S13]  /*09a0*/  ISETP.GT.AND P0, PT, R24, 0xfe, PT ;  /* 0x000000fe1800780c */ /* 0x000fda0003f04270 */
[----:B------:R-:W-:Y:S05]  /*09b0*/  @P0 BRA `(.L_x_18) ;  /* 0x00000000006c0947 */ /* 0x000fea0003800000 */
[----:B------:R-:W-:-:S13]  /*09c0*/  ISETP.GE.AND P0, PT, R24, 0x1, PT ;  /* 0x000000011800780c */ /* 0x000fda0003f06270 */
[----:B------:R-:W-:Y:S05]  /*09d0*/  @P0 BRA `(.L_x_19) ;  /* 0x0000000000740947 */ /* 0x000fea0003800000 */
[----:B------:R-:W-:Y:S02]  /*09e0*/  ISETP.GE.AND P0, PT, R24, -0x18, PT ;  /* 0xffffffe81800780c */ /* 0x000fe40003f06270 */
[----:B------:R-:W-:-:S11]  /*09f0*/  LOP3.LUT R2, R2, 0x80000000, RZ, 0xc0, !PT ;  /* 0x8000000002027812 */ /* 0x000fd600078ec0ff */
[----:B------:R-:W-:Y:S05]  /*0a00*/  @!P0 BRA `(.L_x_19) ;  /* 0x0000000000688947 */ /* 0x000fea0003800000 */
[-CC-:B------:R-:W-:Y:S01]  /*0a10*/  FFMA.RZ R3, R21, R23.reuse, R20.reuse ;  /* 0x0000001715037223 */ /* 0x180fe2000000c014 */
[C---:B------:R-:W-:Y:S01]  /*0a20*/  VIADD R19, R24.reuse, 0x20 ;  /* 0x0000002018137836 */ /* 0x040fe20000000000 */
[C---:B------:R-:W-:Y:S02]  /*0a30*/  ISETP.NE.AND P3, PT, R24.reuse, RZ, PT ;  /* 0x000000ff1800720c */ /* 0x040fe40003f65270 */
[----:B------:R-:W-:Y:S02]  /*0a40*/  ISETP.NE.AND P1, PT, R24, RZ, PT ;  /* 0x000000ff1800720c */ /* 0x000fe40003f25270 */
[----:B------:R-:W-:Y:S01]  /*0a50*/  LOP3.LUT R18, R3, 0x7fffff, RZ, 0xc0, !PT ;  /* 0x007fffff03127812 */ /* 0x000fe200078ec0ff */
[CCC-:B------:R-:W-:Y:S01]  /*0a60*/  FFMA.RP R3, R21.reuse, R23.reuse, R20.reuse ;  /* 0x0000001715037223 */ /* 0x1c0fe20000008014 */
[----:B------:R-:W-:Y:S01]  /*0a70*/  FFMA.RM R20, R21, R23, R20 ;  /* 0x0000001715147223 */ /* 0x000fe20000004014 */
[----:B------:R-:W-:Y:S01]  /*0a80*/  IMAD.MOV R21, RZ, RZ, -R24 ;  /* 0x000000ffff157224 */ /* 0x000fe200078e0a18 */
[----:B------:R-:W-:-:S03]  /*0a90*/  LOP3.LUT R18, R18, 0x800000, RZ, 0xfc, !PT ;  /* 0x0080000012127812 */ /* 0x000fc600078efcff */
[----:B------:R-:W-:Y:S02]  /*0aa0*/  FSETP.NEU.FTZ.AND P0, PT, R3, R20, PT ;  /* 0x000000140300720b */ /* 0x000fe40003f1d000 */
[----:B------:R-:W-:Y:S02]  /*0ab0*/  SHF.L.U32 R19, R18, R19, RZ ;  /* 0x0000001312137219 */ /* 0x000fe400000006ff */
[----:B------:R-:W-:Y:S02]  /*0ac0*/  SEL R3, R21, RZ, P3 ;  /* 0x000000ff15037207 */ /* 0x000fe40001800000 */
[----:B------:R-:W-:Y:S02]  /*0ad0*/  ISETP.NE.AND P1, PT, R19, RZ, P1 ;  /* 0x000000ff1300720c */ /* 0x000fe40000f25270 */
[----:B------:R-:W-:Y:S02]  /*0ae0*/  SHF.R.U32.HI R3, RZ, R3, R18 ;  /* 0x00000003ff037219 */ /* 0x000fe40000011612 */
[----:B------:R-:W-:-:S02]  /*0af0*/  PLOP3.LUT P0, PT, P0, P1, PT, 0xf8, 0x8f ;  /* 0x00000000008f781c */ /* 0x000fc40000703f70 */
[----:B------:R-:W-:Y:S02]  /*0b00*/  SHF.R.U32.HI R19, RZ, 0x1, R3 ;  /* 0x00000001ff137819 */ /* 0x000fe40000011603 */
[----:B------:R-:W-:-:S04]  /*0b10*/  SEL R18, RZ, 0x1, !P0 ;  /* 0x00000001ff127807 */ /* 0x000fc80004000000 */
[----:B------:R-:W-:-:S04]  /*0b20*/  LOP3.LUT R18, R18, 0x1, R19, 0xf8, !PT ;  /* 0x0000000112127812 */ /* 0x000fc800078ef813 */
[----:B------:R-:W-:-:S05]  /*0b30*/  LOP3.LUT R18, R18, R3, RZ, 0xc0, !PT ;  /* 0x0000000312127212 */ /* 0x000fca00078ec0ff */
[----:B------:R-:W-:-:S05]  /*0b40*/  IMAD.IADD R19, R19, 0x1, R18 ;  /* 0x0000000113137824 */ /* 0x000fca00078e0212 */
[----:B------:R-:W-:Y:S01]  /*0b50*/  LOP3.LUT R2, R19, R2, RZ, 0xfc, !PT ;  /* 0x0000000213027212 */ /* 0x000fe200078efcff */
[----:B------:R-:W-:Y:S06]  /*0b60*/  BRA `(.L_x_19) ;  /* 0x0000000000107947 */ /* 0x000fec0003800000 */
.L_x_18:
[----:B------:R-:W-:-:S04]  /*0b70*/  LOP3.LUT R2, R2, 0x80000000, RZ, 0xc0, !PT ;  /* 0x8000000002027812 */ /* 0x000fc800078ec0ff */
[----:B------:R-:W-:Y:S01]  /*0b80*/  LOP3.LUT R2, R2, 0x7f800000, RZ, 0xfc, !PT ;  /* 0x7f80000002027812 */ /* 0x000fe200078efcff */
[----:B------:R-:W-:Y:S06]  /*0b90*/  BRA `(.L_x_19) ;  /* 0x0000000000047947 */ /* 0x000fec0003800000 */
.L_x_17:
[----:B------:R-:W-:-:S07]  /*0ba0*/  LEA R2, R18, R2, 0x17 ;  /* 0x0000000212027211 */ /* 0x000fce00078eb8ff */
.L_x_19:
[----:B------:R-:W-:Y:S05]  /*0bb0*/  BSYNC.RECONVERGENT B3 ;  /* 0x0000000000037941 */ /* 0x000fea0003800200 */
.L_x_16:
[----:B------:R-:W-:Y:S05]  /*0bc0*/  BRA `(.L_x_20) ;  /* 0x0000000000207947 */ /* 0x000fea0003800000 */
.L_x_15:
[----:B------:R-:W-:-:S04]  /*0bd0*/  LOP3.LUT R2, R21, 0x80000000, R2, 0x48, !PT ;  /* 0x8000000015027812 */ /* 0x000fc800078e4802 */
[----:B------:R-:W-:Y:S01]  /*0be0*/  LOP3.LUT R2, R2, 0x7f800000, RZ, 0xfc, !PT ;  /* 0x7f80000002027812 */ /* 0x000fe200078efcff */
[----:B------:R-:W-:Y:S06]  /*0bf0*/  BRA `(.L_x_20) ;  /* 0x0000000000147947 */ /* 0x000fec0003800000 */
.L_x_14:
[----:B------:R-:W-:Y:S01]  /*0c00*/  LOP3.LUT R2, R21, 0x80000000, R2, 0x48, !PT ;  /* 0x8000000015027812 */ /* 0x000fe200078e4802 */
[----:B------:R-:W-:Y:S06]  /*0c10*/  BRA `(.L_x_20) ;  /* 0x00000000000c7947 */ /* 0x000fec0003800000 */
.L_x_13:
[----:B------:R-:W0:Y:S01]  /*0c20*/  MUFU.RSQ R2, -QNAN ;  /* 0xffc0000000027908 */ /* 0x000e220000001400 */
[----:B------:R-:W-:Y:S05]  /*0c30*/  BRA `(.L_x_20) ;  /* 0x0000000000047947 */ /* 0x000fea0003800000 */
.L_x_12:
[----:B------:R-:W-:-:S07]  /*0c40*/  FADD.FTZ R2, R3, R0 ;  /* 0x0000000003027221 */ /* 0x000fce0000010000 */
.L_x_20:
[----:B------:R-:W-:Y:S05]  /*0c50*/  BSYNC.RECONVERGENT B2 ;  /* 0x0000000000027941 */ /* 0x000fea0003800200 */
.L_x_10:
[----:B0-----:R-:W-:Y:S02]  /*0c60*/  IMAD.MOV.U32 R18, RZ, RZ, R2 ;  /* 0x000000ffff127224 */ /* 0x001fe400078e0002 */
[----:B------:R-:W-:Y:S02]  /*0c70*/  IMAD.MOV.U32 R2, RZ, RZ, R17 ;  /* 0x000000ffff027224 */ /* 0x000fe400078e0011 */
[----:B------:R-:W-:-:S04]  /*0c80*/  IMAD.MOV.U32 R3, RZ, RZ, 0x0 ;  /* 0x00000000ff037424 */ /* 0x000fc800078e00ff */
[----:B------:R-:W-:Y:S05]  /*0c90*/  RET.REL.NODEC R2 `(_Z25binAtomsWithinSliceKernelPKfPKjjjjfPf) ;  /* 0xfffffff002d87950 */ /* 0x000fea0003c3ffff */
.L_x_21:
        /* <DEDUP_REMOVED lines=14> */
.L_x_22:


//--------------------- .nv.shared.reserved.0     --------------------------
	.section	.nv.shared.reserved.0,"aw",@nobits
	.weak		__nv_reservedSMEM_offset_0_alias
	.size		__nv_reservedSMEM_offset_0_alias, 0, 64
	.other		__nv_reservedSMEM_offset_0_alias,@"STO_CUDA_RESERVED_SHARED STV_DEFAULT"
__nv_reservedSMEM_offset_0_alias:
	.zero		0
	.zero		64


//--------------------- .nv.global                --------------------------
	.section	.nv.global,"aw",@nobits
.nv.global:
	.type		_ZN34_INTERNAL_2f11fb6e_4_k_cu_2d7309386thrust24THRUST_300001_SM_1000_NS3seqE,@object
	.size		_ZN34_INTERNAL_2f11fb6e_4_k_cu_2d7309386thrust24THRUST_300001_SM_1000_NS3seqE,(_ZN34_INTERNAL_2f11fb6e_4_k_cu_2d7309384cuda3std3__48in_placeE - _ZN34_INTERNAL_2f11fb6e_4_k_cu_2d7309386thrust24THRUST_300001_SM_1000_NS3seqE)
_ZN34_INTERNAL_2f11fb6e_4_k_cu_2d7309386thrust24THRUST_300001_SM_1000_NS3seqE:
	.zero		1
	.type		_ZN34_INTERNAL_2f11fb6e_4_k_cu_2d7309384cuda3std3__48in_placeE,@object
	.size		_ZN34_INTERNAL_2f11fb6e_4_k_cu_2d7309384cuda3std3__48in_placeE,(_ZN34_INTERNAL_2f11fb6e_4_k_cu_2d7309384cuda3std6ranges3__45__cpo4sizeE - _ZN34_INTERNAL_2f11fb6e_4_k_cu_2d7309384cuda3std3__48in_placeE)
_ZN34_INTERNAL_2f11fb6e_4_k_cu_2d7309384cuda3std3__48in_placeE:
	.zero		1
	.type		_ZN34_INTERNAL_2f11fb6e_4_k_cu_2d7309384cuda3std6ranges3__45__cpo4sizeE,@object
	.size		_ZN34_INTERNAL_2f11fb6e_4_k_cu_2d7309384cuda3std6ranges3__45__cpo4sizeE,(_ZN34_INTERNAL_2f11fb6e_4_k_cu_2d7309386thrust24THRUST_300001_SM_1000_NS12placeholders2_3E - _ZN34_INTERNAL_2f11fb6e_4_k_cu_2d7309384cuda3std6ranges3__45__cpo4sizeE)
_ZN34_INTERNAL_2f11fb6e_4_k_cu_2d7309384cuda3std6ranges3__45__cpo4sizeE:
	.zero		1
	.type		_ZN34_INTERNAL_2f11fb6e_4_k_cu_2d7309386thrust24THRUST_300001_SM_1000_NS12placeholders2_3E,@object
	.size		_ZN34_INTERNAL_2f11fb6e_4_k_cu_2d7309386thrust24THRUST_300001_SM_1000_NS12placeholders2_3E,(_ZN34_INTERNAL_2f11fb6e_4_k_cu_2d7309384cuda3std3__45__cpo6cbeginE - _ZN34_INTERNAL_2f11fb6e_4_k_cu_2d7309386thrust24THRUST_300001_SM_1000_NS12placeholders2_3E)
_ZN34_INTERNAL_2f11fb6e_4_k_cu_2d7309386thrust24THRUST_300001_SM_1000_NS12placeholders2_3E:
	.zero		1
	.type		_ZN34_INTERNAL_2f11fb6e_4_k_cu_2d7309384cuda3std3__45__cpo6cbeginE,@object
	.size		_ZN34_INTERNAL_2f11fb6e_4_k_cu_2d7309384cuda3std3__45__cpo6cbeginE,(_ZN34_INTERNAL_2f11fb6e_4_k_cu_2d7309384cuda3std6ranges3__45__cpo6cbeginE - _ZN34_INTERNAL_2f11fb6e_4_k_cu_2d7309384cuda3std3__45__cpo6cbeginE)
_ZN34_INTERNAL_2f11fb6e_4_k_cu_2d7309384cuda3std3__45__cpo6cbeginE:
	.zero		1
	.type		_ZN34_INTERNAL_2f11fb6e_4_k_cu_2d7309384cuda3std6ranges3__45__cpo6cbeginE,@object
	.size		_ZN34_INTERNAL_2f11fb6e_4_k_cu_2d7309384cuda3std6ranges3__45__cpo6cbeginE,(_ZN34_INTERNAL_2f11fb6e_4_k_cu_2d7309386thrust24THRUST_300001_SM_1000_NS12placeholders2_7E - _ZN34_INTERNAL_2f11fb6e_4_k_cu_2d7309384cuda3std6ranges3__45__cpo6cbeginE)
_ZN34_INTERNAL_2f11fb6e_4_k_cu_2d7309384cuda3std6ranges3__45__cpo6cbeginE:
	.zero		1
	.type		_ZN34_INTERNAL_2f11fb6e_4_k_cu_2d7309386thrust24THRUST_300001_SM_1000_NS12placeholders2_7E,@object
	.size		_ZN34_INTERNAL_2f11fb6e_4_k_cu_2d7309386thrust24THRUST_300001_SM_1000_NS12placeholders2_7E,(_ZN34_INTERNAL_2f11fb6e_4_k_cu_2d7309384cuda3std3__45__cpo7crbeginE - _ZN34_INTERNAL_2f11fb6e_4_k_cu_2d7309386thrust24THRUST_300001_SM_1000_NS12placeholders2_7E)
_ZN34_INTERNAL_2f11fb6e_4_k_cu_2d7309386thrust24THRUST_300001_SM_1000_NS12placeholders2_7E:
	.zero		1
	.type		_ZN34_INTERNAL_2f11fb6e_4_k_cu_2d7309384cuda3std3__45__cpo7crbeginE,@object
	.size		_ZN34_INTERNAL_2f11fb6e_4_k_cu_2d7309384cuda3std3__45__cpo7crbeginE,(_ZN34_INTERNAL_2f11fb6e_4_k_cu_2d7309384cuda3std6ranges3__45__cpo4nextE - _ZN34_INTERNAL_2f11fb6e_4_k_cu_2d7309384cuda3std3__45__cpo7crbeginE)
_ZN34_INTERNAL_2f11fb6e_4_k_cu_2d7309384cuda3std3__45__cpo7crbeginE:
	.zero		1
	.type		_ZN34_INTERNAL_2f11fb6e_4_k_cu_2d7309384cuda3std6ranges3__45__cpo4nextE,@object
	.size		_ZN34_INTERNAL_2f11fb6e_4_k_cu_2d7309384cuda3std6ranges3__45__cpo4nextE,(_ZN34_INTERNAL_2f11fb6e_4_k_cu_2d7309384cuda3std6ranges3__45__cpo4swapE - _ZN34_INTERNAL_2f11fb6e_4_k_cu_2d7309384cuda3std6ranges3__45__cpo4nextE)
_ZN34_INTERNAL_2f11fb6e_4_k_cu_2d7309384cuda3std6ranges3__45__cpo4nextE:
	.zero		1
	.type		_ZN34_INTERNAL_2f11fb6e_4_k_cu_2d7309384cuda3std6ranges3__45__cpo4swapE,@object
	.size		_ZN34_INTERNAL_2f11fb6e_4_k_cu_2d7309384cuda3std6ranges3__45__cpo4swapE,(_ZN34_INTERNAL_2f11fb6e_4_k_cu_2d7309386thrust24THRUST_300001_SM_1000_NS8cuda_cub10par_nosyncE - _ZN34_INTERNAL_2f11fb6e_4_k_cu_2d7309384cuda3std6ranges3__45__cpo4swapE)
_ZN34_INTERNAL_2f11fb6e_4_k_cu_2d7309384cuda3std6ranges3__45__cpo4swapE:
	.zero		1
	.type		_ZN34_INTERNAL_2f11fb6e_4_k_cu_2d7309386thrust24THRUST_300001_SM_1000_NS8cuda_cub10par_nosyncE,@object
	.size		_ZN34_INTERNAL_2f11fb6e_4_k_cu_2d7309386thrust24THRUST_300001_SM_1000_NS8cuda_cub10par_nosyncE,(_ZN34_INTERNAL_2f11fb6e_4_k_cu_2d7309386thrust24THRUST_300001_SM_1000_NS12placeholders2_9E - _ZN34_INTERNAL_2f11fb6e_4_k_cu_2d7309386thrust24THRUST_300001_SM_1000_NS8cuda_cub10par_nosyncE)
_ZN34_INTERNAL_2f11fb6e_4_k_cu_2d7309386thrust24THRUST_300001_SM_1000_NS8cuda_cub10par_nosyncE:
	.zero		1
	.type		_ZN34_INTERNAL_2f11fb6e_4_k_cu_2d7309386thrust24THRUST_300001_SM_1000_NS12placeholders2_9E,@object
	.size		_ZN34_INTERNAL_2f11fb6e_4_k_cu_2d7309386thrust24THRUST_300001_SM_1000_NS12placeholders2_9E,(_ZN34_INTERNAL_2f11fb6e_4_k_cu_2d7309384cuda3std3__436_GLOBAL__N__2f11fb6e_4_k_cu_2d7309386ignoreE - _ZN34_INTERNAL_2f11fb6e_4_k_cu_2d7309386thrust24THRUST_300001_SM_1000_NS12placeholders2_9E)
_ZN34_INTERNAL_2f11fb6e_4_k_cu_2d7309386thrust24THRUST_300001_SM_1000_NS12placeholders2_9E:
	.zero		1
	.type		_ZN34_INTERNAL_2f11fb6e_4_k_cu_2d7309384cuda3std3__436_GLOBAL__N__2f11fb6e_4_k_cu_2d7309386ignoreE,@object
	.size		_ZN34_INTERNAL_2f11fb6e_4_k_cu_2d7309384cuda3std3__436_GLOBAL__N__2f11fb6e_4_k_cu_2d7309386ignoreE,(_ZN34_INTERNAL_2f11fb6e_4_k_cu_2d7309384cuda3std6ranges3__45__cpo4dataE - _ZN34_INTERNAL_2f11fb6e_4_k_cu_2d7309384cuda3std3__436_GLOBAL__N__2f11fb6e_4_k_cu_2d7309386ignoreE)
_ZN34_INTERNAL_2f11fb6e_4_k_cu_2d7309384cuda3std3__436_GLOBAL__N__2f11fb6e_4_k_cu_2d7309386ignoreE:
	.zero		1
	.type		_ZN34_INTERNAL_2f11fb6e_4_k_cu_2d7309384cuda3std6ranges3__45__cpo4dataE,@object
	.size		_ZN34_INTERNAL_2f11fb6e_4_k_cu_2d7309384cuda3std6ranges3__45__cpo4dataE,(_ZN34_INTERNAL_2f11fb6e_4_k_cu_2d7309386thrust24THRUST_300001_SM_1000_NS12placeholders2_1E - _ZN34_INTERNAL_2f11fb6e_4_k_cu_2d7309384cuda3std6ranges3__45__cpo4dataE)
_ZN34_INTERNAL_2f11fb6e_4_k_cu_2d7309384cuda3std6ranges3__45__cpo4dataE:
	.zero		1
	.type		_ZN34_INTERNAL_2f11fb6e_4_k_cu_2d7309386thrust24THRUST_300001_SM_1000_NS12placeholders2_1E,@object
	.size		_ZN34_INTERNAL_2f11fb6e_4_k_cu_2d7309386thrust24THRUST_300001_SM_1000_NS12placeholders2_1E,(_ZN34_INTERNAL_2f11fb6e_4_k_cu_2d7309384cuda3std3__45__cpo5beginE - _ZN34_INTERNAL_2f11fb6e_4_k_cu_2d7309386thrust24THRUST_300001_SM_1000_NS12placeholders2_1E)
_ZN34_INTERNAL_2f11fb6e_4_k_cu_2d7309386thrust24THRUST_300001_SM_1000_NS12placeholders2_1E:
	.zero		1
	.type		_ZN34_INTERNAL_2f11fb6e_4_k_cu_2d7309384cuda3std3__45__cpo5beginE,@object
	.size		_ZN34_INTERNAL_2f11fb6e_4_k_cu_2d7309384cuda3std3__45__cpo5beginE,(_ZN34_INTERNAL_2f11fb6e_4_k_cu_2d7309384cuda3std6ranges3__45__cpo5beginE - _ZN34_INTERNAL_2f11fb6e_4_k_cu_2d7309384cuda3std3__45__cpo5beginE)
_ZN34_INTERNAL_2f11fb6e_4_k_cu_2d7309384cuda3std3__45__cpo5beginE:
	.zero		1
	.type		_ZN34_INTERNAL_2f11fb6e_4_k_cu_2d7309384cuda3std6ranges3__45__cpo5beginE,@object
	.size		_ZN34_INTERNAL_2f11fb6e_4_k_cu_2d7309384cuda3std6ranges3__45__cpo5beginE,(_ZN34_INTERNAL_2f11fb6e_4_k_cu_2d7309386thrust24THRUST_300001_SM_1000_NS12placeholders2_5E - _ZN34_INTERNAL_2f11fb6e_4_k_cu_2d7309384cuda3std6ranges3__45__cpo5beginE)
_ZN34_INTERNAL_2f11fb6e_4_k_cu_2d7309384cuda3std6ranges3__45__cpo5beginE:
	.zero		1
	.type		_ZN34_INTERNAL_2f11fb6e_4_k_cu_2d7309386thrust24THRUST_300001_SM_1000_NS12placeholders2_5E,@object
	.size		_ZN34_INTERNAL_2f11fb6e_4_k_cu_2d7309386thrust24THRUST_300001_SM_1000_NS12placeholders2_5E,(_ZN34_INTERNAL_2f11fb6e_4_k_cu_2d7309384cuda3std3__45__cpo6rbeginE - _ZN34_INTERNAL_2f11fb6e_4_k_cu_2d7309386thrust24THRUST_300001_SM_1000_NS12placeholders2_5E)
_ZN34_INTERNAL_2f11fb6e_4_k_cu_2d7309386thrust24THRUST_300001_SM_1000_NS12placeholders2_5E:
	.zero		1
	.type		_ZN34_INTERNAL_2f11fb6e_4_k_cu_2d7309384cuda3std3__45__cpo6rbeginE,@object
	.size		_ZN34_INTERNAL_2f11fb6e_4_k_cu_2d7309384cuda3std3__45__cpo6rbeginE,(_ZN34_INTERNAL_2f11fb6e_4_k_cu_2d7309384cuda3std6ranges3__45__cpo7advanceE - _ZN34_INTERNAL_2f11fb6e_4_k_cu_2d7309384cuda3std3__45__cpo6rbeginE)
_ZN34_INTERNAL_2f11fb6e_4_k_cu_2d7309384cuda3std3__45__cpo6rbeginE:
	.zero		1
	.type		_ZN34_INTERNAL_2f11fb6e_4_k_cu_2d7309384cuda3std6ranges3__45__cpo7advanceE,@object
	.size		_ZN34_INTERNAL_2f11fb6e_4_k_cu_2d7309384cuda3std6ranges3__45__cpo7advanceE,(_ZN34_INTERNAL_2f11fb6e_4_k_cu_2d7309384cuda3std3__47nulloptE - _ZN34_INTERNAL_2f11fb6e_4_k_cu_2d7309384cuda3std6ranges3__45__cpo7advanceE)
_ZN34_INTERNAL_2f11fb6e_4_k_cu_2d7309384cuda3std6ranges3__45__cpo7advanceE:
	.zero		1
	.type		_ZN34_INTERNAL_2f11fb6e_4_k_cu_2d7309384cuda3std3__47nulloptE,@object
	.size		_ZN34_INTERNAL_2f11fb6e_4_k_cu_2d7309384cuda3std3__47nulloptE,(_ZN34_INTERNAL_2f11fb6e_4_k_cu_2d7309384cuda3std6ranges3__45__cpo8distanceE - _ZN34_INTERNAL_2f11fb6e_4_k_cu_2d7309384cuda3std3__47nulloptE)
_ZN34_INTERNAL_2f11fb6e_4_k_cu_2d7309384cuda3std3__47nulloptE:
	.zero		1
	.type		_ZN34_INTERNAL_2f11fb6e_4_k_cu_2d7309384cuda3std6ranges3__45__cpo8distanceE,@object
	.size		_ZN34_INTERNAL_2f11fb6e_4_k_cu_2d7309384cuda3std6ranges3__45__cpo8distanceE,(_ZN34_INTERNAL_2f11fb6e_4_k_cu_2d7309386thrust24THRUST_300001_SM_1000_NS12placeholders3_10E - _ZN34_INTERNAL_2f11fb6e_4_k_cu_2d7309384cuda3std6ranges3__45__cpo8distanceE)
_ZN34_INTERNAL_2f11fb6e_4_k_cu_2d7309384cuda3std6ranges3__45__cpo8distanceE:
	.zero		1
	.type		_ZN34_INTERNAL_2f11fb6e_4_k_cu_2d7309386thrust24THRUST_300001_SM_1000_NS12placeholders3_10E,@object
	.size		_ZN34_INTERNAL_2f11fb6e_4_k_cu_2d7309386thrust24THRUST_300001_SM_1000_NS12placeholders3_10E,(_ZN34_INTERNAL_2f11fb6e_4_k_cu_2d7309384cuda3std3__419piecewise_constructE - _ZN34_INTERNAL_2f11fb6e_4_k_cu_2d7309386thrust24THRUST_300001_SM_1000_NS12placeholders3_10E)
_ZN34_INTERNAL_2f11fb6e_4_k_cu_2d7309386thrust24THRUST_300001_SM_1000_NS12placeholders3_10E:
	.zero		1
	.type		_ZN34_INTERNAL_2f11fb6e_4_k_cu_2d7309384cuda3std3__419piecewise_constructE,@object
	.size		_ZN34_INTERNAL_2f11fb6e_4_k_cu_2d7309384cuda3std3__419piecewise_constructE,(_ZN34_INTERNAL_2f11fb6e_4_k_cu_2d7309384cuda3std6ranges3__45__cpo5cdataE - _ZN34_INTERNAL_2f11fb6e_4_k_cu_2d7309384cuda3std3__419piecewise_constructE)
_ZN34_INTERNAL_2f11fb6e_4_k_cu_2d7309384cuda3std3__419piecewise_constructE:
	.zero		1
	.type		_ZN34_INTERNAL_2f11fb6e_4_k_cu_2d7309384cuda3std6ranges3__45__cpo5cdataE,@object
	.size		_ZN34_INTERNAL_2f11fb6e_4_k_cu_2d7309384cuda3std6ranges3__45__cpo5cdataE,(_ZN34_INTERNAL_2f11fb6e_4_k_cu_2d7309386thrust24THRUST_300001_SM_1000_NS12placeholders2_2E - _ZN34_INTERNAL_2f11fb6e_4_k_cu_2d7309384cuda3std6ranges3__45__cpo5cdataE)
_ZN34_INTERNAL_2f11fb6e_4_k_cu_2d7309384cuda3std6ranges3__45__cpo5cdataE:
	.zero		1
	.type		_ZN34_INTERNAL_2f11fb6e_4_k_cu_2d7309386thrust24THRUST_300001_SM_1000_NS12placeholders2_2E,@object
	.size		_ZN34_INTERNAL_2f11fb6e_4_k_cu_2d7309386thrust24THRUST_300001_SM_1000_NS12placeholders2_2E,(_ZN34_INTERNAL_2f11fb6e_4_k_cu_2d7309384cuda3std3__45__cpo3endE - _ZN34_INTERNAL_2f11fb6e_4_k_cu_2d7309386thrust24THRUST_300001_SM_1000_NS12placeholders2_2E)
_ZN34_INTERNAL_2f11fb6e_4_k_cu_2d7309386thrust24THRUST_300001_SM_1000_NS12placeholders2_2E:
	.zero		1
	.type		_ZN34_INTERNAL_2f11fb6e_4_k_cu_2d7309384cuda3std3__45__cpo3endE,@object
	.size		_ZN34_INTERNAL_2f11fb6e_4_k_cu_2d7309384cuda3std3__45__cpo3endE,(_ZN34_INTERNAL_2f11fb6e_4_k_cu_2d7309384cuda3std6ranges3__45__cpo3endE - _ZN34_INTERNAL_2f11fb6e_4_k_cu_2d7309384cuda3std3__45__cpo3endE)
_ZN34_INTERNAL_2f11fb6e_4_k_cu_2d7309384cuda3std3__45__cpo3endE:
	.zero		1
	.type		_ZN34_INTERNAL_2f11fb6e_4_k_cu_2d7309384cuda3std6ranges3__45__cpo3endE,@object
	.size		_ZN34_INTERNAL_2f11fb6e_4_k_cu_2d7309384cuda3std6ranges3__45__cpo3endE,(_ZN34_INTERNAL_2f11fb6e_4_k_cu_2d7309386thrust24THRUST_300001_SM_1000_NS12placeholders2_6E - _ZN34_INTERNAL_2f11fb6e_4_k_cu_2d7309384cuda3std6ranges3__45__cpo3endE)
_ZN34_INTERNAL_2f11fb6e_4_k_cu_2d7309384cuda3std6ranges3__45__cpo3endE:
	.zero		1
	.type		_ZN34_INTERNAL_2f11fb6e_4_k_cu_2d7309386thrust24THRUST_300001_SM_1000_NS12placeholders2_6E,@object
	.size		_ZN34_INTERNAL_2f11fb6e_4_k_cu_2d7309386thrust24THRUST_300001_SM_1000_NS12placeholders2_6E,(_ZN34_INTERNAL_2f11fb6e_4_k_cu_2d7309384cuda3std3__45__cpo4rendE - _ZN34_INTERNAL_2f11fb6e_4_k_cu_2d7309386thrust24THRUST_300001_SM_1000_NS12placeholders2_6E)
_ZN34_INTERNAL_2f11fb6e_4_k_cu_2d7309386thrust24THRUST_300001_SM_1000_NS12placeholders2_6E:
	.zero		1
	.type		_ZN34_INTERNAL_2f11fb6e_4_k_cu_2d7309384cuda3std3__45__cpo4rendE,@object
	.size		_ZN34_INTERNAL_2f11fb6e_4_k_cu_2d7309384cuda3std3__45__cpo4rendE,(_ZN34_INTERNAL_2f11fb6e_4_k_cu_2d7309384cuda3std6ranges3__45__cpo9iter_swapE - _ZN34_INTERNAL_2f11fb6e_4_k_cu_2d7309384cuda3std3__45__cpo4rendE)
_ZN34_INTERNAL_2f11fb6e_4_k_cu_2d7309384cuda3std3__45__cpo4rendE:
	.zero		1
	.type		_ZN34_INTERNAL_2f11fb6e_4_k_cu_2d7309384cuda3std6ranges3__45__cpo9iter_swapE,@object
	.size		_ZN34_INTERNAL_2f11fb6e_4_k_cu_2d7309384cuda3std6ranges3__45__cpo9iter_swapE,(_ZN34_INTERNAL_2f11fb6e_4_k_cu_2d7309384cuda3std3__48unexpectE - _ZN34_INTERNAL_2f11fb6e_4_k_cu_2d7309384cuda3std6ranges3__45__cpo9iter_swapE)
_ZN34_INTERNAL_2f11fb6e_4_k_cu_2d7309384cuda3std6ranges3__45__cpo9iter_swapE:
	.zero		1
	.type		_ZN34_INTERNAL_2f11fb6e_4_k_cu_2d7309384cuda3std3__48unexpectE,@object
	.size		_ZN34_INTERNAL_2f11fb6e_4_k_cu_2d7309384cuda3std3__48unexpectE,(_ZN34_INTERNAL_2f11fb6e_4_k_cu_2d7309386thrust24THRUST_300001_SM_1000_NS8cuda_cub3parE - _ZN34_INTERNAL_2f11fb6e_4_k_cu_2d7309384cuda3std3__48unexpectE)
_ZN34_INTERNAL_2f11fb6e_4_k_cu_2d7309384cuda3std3__48unexpectE:
	.zero		1
	.type		_ZN34_INTERNAL_2f11fb6e_4_k_cu_2d7309386thrust24THRUST_300001_SM_1000_NS8cuda_cub3parE,@object
	.size		_ZN34_INTERNAL_2f11fb6e_4_k_cu_2d7309386thrust24THRUST_300001_SM_1000_NS8cuda_cub3parE,(_ZN34_INTERNAL_2f11fb6e_4_k_cu_2d7309386thrust24THRUST_300001_SM_1000_NS12placeholders2_4E - _ZN34_INTERNAL_2f11fb6e_4_k_cu_2d7309386thrust24THRUST_300001_SM_1000_NS8cuda_cub3parE)
_ZN34_INTERNAL_2f11fb6e_4_k_cu_2d7309386thrust24THRUST_300001_SM_1000_NS8cuda_cub3parE:
	.zero		1
	.type		_ZN34_INTERNAL_2f11fb6e_4_k_cu_2d7309386thrust24THRUST_300001_SM_1000_NS12placeholders2_4E,@object
	.size		_ZN34_INTERNAL_2f11fb6e_4_k_cu_2d7309386thrust24THRUST_300001_SM_1000_NS12placeholders2_4E,(_ZN34_INTERNAL_2f11fb6e_4_k_cu_2d7309384cuda3std3__45__cpo4cendE - _ZN34_INTERNAL_2f11fb6e_4_k_cu_2d7309386thrust24THRUST_300001_SM_1000_NS12placeholders2_4E)
_ZN34_INTERNAL_2f11fb6e_4_k_cu_2d7309386thrust24THRUST_300001_SM_1000_NS12placeholders2_4E:
	.zero		1
	.type		_ZN34_INTERNAL_2f11fb6e_4_k_cu_2d7309384cuda3std3__45__cpo4cendE,@object
	.size		_ZN34_INTERNAL_2f11fb6e_4_k_cu_2d7309384cuda3std3__45__cpo4cendE,(_ZN34_INTERNAL_2f11fb6e_4_k_cu_2d7309384cuda3std6ranges3__45__cpo4cendE - _ZN34_INTERNAL_2f11fb6e_4_k_cu_2d7309384cuda3std3__45__cpo4cendE)
_ZN34_INTERNAL_2f11fb6e_4_k_cu_2d7309384cuda3std3__45__cpo4cendE:
	.zero		1
	.type		_ZN34_INTERNAL_2f11fb6e_4_k_cu_2d7309384cuda3std6ranges3__45__cpo4cendE,@object
	.size		_ZN34_INTERNAL_2f11fb6e_4_k_cu_2d7309384cuda3std6ranges3__45__cpo4cendE,(_ZN34_INTERNAL_2f11fb6e_4_k_cu_2d7309384cuda3std3__420unreachable_sentinelE - _ZN34_INTERNAL_2f11fb6e_4_k_cu_2d7309384cuda3std6ranges3__45__cpo4cendE)
_ZN34_INTERNAL_2f11fb6e_4_k_cu_2d7309384cuda3std6ranges3__45__cpo4cendE:
	.zero		1
	.type		_ZN34_INTERNAL_2f11fb6e_4_k_cu_2d7309384cuda3std3__420unreachable_sentinelE,@object
	.size		_ZN34_INTERNAL_2f11fb6e_4_k_cu_2d7309384cuda3std3__420unreachable_sentinelE,(_ZN34_INTERNAL_2f11fb6e_4_k_cu_2d7309384cuda3std6ranges3__45__cpo5ssizeE - _ZN34_INTERNAL_2f11fb6e_4_k_cu_2d7309384cuda3std3__420unreachable_sentinelE)
_ZN34_INTERNAL_2f11fb6e_4_k_cu_2d7309384cuda3std3__420unreachable_sentinelE:
	.zero		1
	.type		_ZN34_INTERNAL_2f11fb6e_4_k_cu_2d7309384cuda3std6ranges3__45__cpo5ssizeE,@object
	.size		_ZN34_INTERNAL_2f11fb6e_4_k_cu_2d7309384cuda3std6ranges3__45__cpo5ssizeE,(_ZN34_INTERNAL_2f11fb6e_4_k_cu_2d7309386thrust24THRUST_300001_SM_1000_NS12placeholders2_8E - _ZN34_INTERNAL_2f11fb6e_4_k_cu_2d7309384cuda3std6ranges3__45__cpo5ssizeE)
_ZN34_INTERNAL_2f11fb6e_4_k_cu_2d7309384cuda3std6ranges3__45__cpo5ssizeE:
	.zero		1
	.type		_ZN34_INTERNAL_2f11fb6e_4_k_cu_2d7309386thrust24THRUST_300001_SM_1000_NS12placeholders2_8E,@object
	.size		_ZN34_INTERNAL_2f11fb6e_4_k_cu_2d7309386thrust24THRUST_300001_SM_1000_NS12placeholders2_8E,(_ZN34_INTERNAL_2f11fb6e_4_k_cu_2d7309384cuda3std3__45__cpo5crendE - _ZN34_INTERNAL_2f11fb6e_4_k_cu_2d7309386thrust24THRUST_300001_SM_1000_NS12placeholders2_8E)
_ZN34_INTERNAL_2f11fb6e_4_k_cu_2d7309386thrust24THRUST_300001_SM_1000_NS12placeholders2_8E:
	.zero		1
	.type		_ZN34_INTERNAL_2f11fb6e_4_k_cu_2d7309384cuda3std3__45__cpo5crendE,@object
	.size		_ZN34_INTERNAL_2f11fb6e_4_k_cu_2d7309384cuda3std3__45__cpo5crendE,(_ZN34_INTERNAL_2f11fb6e_4_k_cu_2d7309384cuda3std6ranges3__45__cpo4prevE - _ZN34_INTERNAL_2f11fb6e_4_k_cu_2d7309384cuda3std3__45__cpo5crendE)
_ZN34_INTERNAL_2f11fb6e_4_k_cu_2d7309384cuda3std3__45__cpo5crendE:
	.zero		1
	.type		_ZN34_INTERNAL_2f11fb6e_4_k_cu_2d7309384cuda3std6ranges3__45__cpo4prevE,@object
	.size		_ZN34_INTERNAL_2f11fb6e_4_k_cu_2d7309384cuda3std6ranges3__45__cpo4prevE,(_ZN34_INTERNAL_2f11fb6e_4_k_cu_2d7309384cuda3std6ranges3__45__cpo9iter_moveE - _ZN34_INTERNAL_2f11fb6e_4_k_cu_2d7309384cuda3std6ranges3__45__cpo4prevE)
_ZN34_INTERNAL_2f11fb6e_4_k_cu_2d7309384cuda3std6ranges3__45__cpo4prevE:
	.zero		1
	.type		_ZN34_INTERNAL_2f11fb6e_4_k_cu_2d7309384cuda3std6ranges3__45__cpo9iter_moveE,@object
	.size		_ZN34_INTERNAL_2f11fb6e_4_k_cu_2d7309384cuda3std6ranges3__45__cpo9iter_moveE,(_ZN34_INTERNAL_2f11fb6e_4_k_cu_2d7309386thrust24THRUST_300001_SM_1000_NS6system6detail10sequential3seqE - _ZN34_INTERNAL_2f11fb6e_4_k_cu_2d7309384cuda3std6ranges3__45__cpo9iter_moveE)
_ZN34_INTERNAL_2f11fb6e_4_k_cu_2d7309384cuda3std6ranges3__45__cpo9iter_moveE:
	.zero		1
	.type		_ZN34_INTERNAL_2f11fb6e_4_k_cu_2d7309386thrust24THRUST_300001_SM_1000_NS6system6detail10sequential3seqE,@object
	.size		_ZN34_INTERNAL_2f11fb6e_4_k_cu_2d7309386thrust24THRUST_300001_SM_1000_NS6system6detail10sequential3seqE,(.L_31 - _ZN34_INTERNAL_2f11fb6e_4_k_cu_2d7309386thrust24THRUST_300001_SM_1000_NS6system6detail10sequential3seqE)
_ZN34_INTERNAL_2f11fb6e_4_k_cu_2d7309386thrust24THRUST_300001_SM_1000_NS6system6detail10sequential3seqE:
	.zero		1
.L_31:


//--------------------- .nv.constant0._ZN3cub18CUB_300001_SM_10006detail11EmptyKernelIvEEvv --------------------------
	.section	.nv.constant0._ZN3cub18CUB_300001_SM_10006detail11EmptyKernelIvEEvv,"a",@progbits
	.sectionflags	@""
	.align	4
.nv.constant0._ZN3cub18CUB_300001_SM_10006detail11EmptyKernelIvEEvv:
	.zero		896


//--------------------- .nv.constant0._Z25binAtomsWithinSliceKernelPKfPKjjjjfPf --------------------------
	.section	.nv.constant0._Z25binAtomsWithinSliceKernelPKfPKjjjjfPf,"a",@progbits
	.sectionflags	@""
	.align	4
.nv.constant0._Z25binAtomsWithinSliceKernelPKfPKjjjjfPf:
	.zero		936


//--------------------- SYMBOLS --------------------------

	.type		.nv.reservedSmem.offset0,@object
	.size		.nv.reservedSmem.offset0,0x4
